//
// Generated by NVIDIA NVVM Compiler
//
// Compiler Build ID: CL-36424714
// Cuda compilation tools, release 13.0, V13.0.88
// Based on NVVM 20.0.0
//

.version 9.0
.target sm_100
.address_size 64

	// .globl	_ZN5sgemm10naiveSgemmEPfS0_S0_iii
// _ZZN5sgemm8sgemm_V1EPfS0_S0_iiiE3s_a has been demoted
// _ZZN5sgemm8sgemm_V1EPfS0_S0_iiiE3s_b has been demoted
// _ZZN5sgemm8sgemm_V2EPfS0_S0_iiiE3s_a has been demoted
// _ZZN5sgemm8sgemm_V2EPfS0_S0_iiiE3s_b has been demoted
// _ZZN5sgemm8sgemm_V3EPfS0_S0_iiiE3s_a has been demoted
// _ZZN5sgemm8sgemm_V3EPfS0_S0_iiiE3s_b has been demoted

.visible .entry _ZN5sgemm10naiveSgemmEPfS0_S0_iii(
	.param .u64 .ptr .align 1 _ZN5sgemm10naiveSgemmEPfS0_S0_iii_param_0,
	.param .u64 .ptr .align 1 _ZN5sgemm10naiveSgemmEPfS0_S0_iii_param_1,
	.param .u64 .ptr .align 1 _ZN5sgemm10naiveSgemmEPfS0_S0_iii_param_2,
	.param .u32 _ZN5sgemm10naiveSgemmEPfS0_S0_iii_param_3,
	.param .u32 _ZN5sgemm10naiveSgemmEPfS0_S0_iii_param_4,
	.param .u32 _ZN5sgemm10naiveSgemmEPfS0_S0_iii_param_5
)
{
	.reg .pred 	%p<13>;
	.reg .b32 	%r<43>;
	.reg .b32 	%f<68>;
	.reg .b64 	%rd<53>;

	ld.param.u64 	%rd7, [_ZN5sgemm10naiveSgemmEPfS0_S0_iii_param_0];
	ld.param.u64 	%rd8, [_ZN5sgemm10naiveSgemmEPfS0_S0_iii_param_1];
	ld.param.u64 	%rd6, [_ZN5sgemm10naiveSgemmEPfS0_S0_iii_param_2];
	ld.param.u32 	%r20, [_ZN5sgemm10naiveSgemmEPfS0_S0_iii_param_3];
	ld.param.u32 	%r18, [_ZN5sgemm10naiveSgemmEPfS0_S0_iii_param_4];
	ld.param.u32 	%r19, [_ZN5sgemm10naiveSgemmEPfS0_S0_iii_param_5];
	cvta.to.global.u64 	%rd1, %rd8;
	cvta.to.global.u64 	%rd2, %rd7;
	mov.u32 	%r22, %ctaid.x;
	mov.u32 	%r23, %ntid.x;
	mov.u32 	%r24, %tid.x;
	mad.lo.s32 	%r1, %r22, %r23, %r24;
	mov.u32 	%r25, %ctaid.y;
	mov.u32 	%r26, %ntid.y;
	mov.u32 	%r27, %tid.y;
	mad.lo.s32 	%r28, %r25, %r26, %r27;
	setp.ge.s32 	%p1, %r1, %r18;
	setp.ge.s32 	%p2, %r28, %r20;
	or.pred  	%p3, %p1, %p2;
	@%p3 bra 	$L__BB0_14;
	setp.lt.s32 	%p4, %r19, 1;
	mov.f32 	%f67, 0f00000000;
	@%p4 bra 	$L__BB0_13;
	mul.lo.s32 	%r3, %r19, %r28;
	and.b32  	%r4, %r19, 7;
	setp.lt.u32 	%p5, %r19, 8;
	mov.f32 	%f67, 0f00000000;
	mov.b32 	%r41, 0;
	@%p5 bra 	$L__BB0_5;
	and.b32  	%r41, %r19, 2147483640;
	neg.s32 	%r39, %r41;
	shl.b32 	%r7, %r18, 3;
	mul.wide.u32 	%rd9, %r3, 4;
	add.s64 	%rd10, %rd9, %rd2;
	add.s64 	%rd52, %rd10, 16;
	mov.f32 	%f67, 0f00000000;
	mul.wide.s32 	%rd13, %r18, 4;
	mov.u32 	%r38, %r1;
$L__BB0_4:
	.pragma "nounroll";
	ld.global.nc.f32 	%f17, [%rd52+-16];
	mul.wide.s32 	%rd11, %r38, 4;
	add.s64 	%rd12, %rd1, %rd11;
	ld.global.nc.f32 	%f18, [%rd12];
	fma.rn.f32 	%f19, %f17, %f18, %f67;
	ld.global.nc.f32 	%f20, [%rd52+-12];
	add.s64 	%rd14, %rd12, %rd13;
	ld.global.nc.f32 	%f21, [%rd14];
	fma.rn.f32 	%f22, %f20, %f21, %f19;
	ld.global.nc.f32 	%f23, [%rd52+-8];
	add.s64 	%rd15, %rd14, %rd13;
	ld.global.nc.f32 	%f24, [%rd15];
	fma.rn.f32 	%f25, %f23, %f24, %f22;
	ld.global.nc.f32 	%f26, [%rd52+-4];
	add.s64 	%rd16, %rd15, %rd13;
	ld.global.nc.f32 	%f27, [%rd16];
	fma.rn.f32 	%f28, %f26, %f27, %f25;
	ld.global.nc.f32 	%f29, [%rd52];
	add.s64 	%rd17, %rd16, %rd13;
	ld.global.nc.f32 	%f30, [%rd17];
	fma.rn.f32 	%f31, %f29, %f30, %f28;
	ld.global.nc.f32 	%f32, [%rd52+4];
	add.s64 	%rd18, %rd17, %rd13;
	ld.global.nc.f32 	%f33, [%rd18];
	fma.rn.f32 	%f34, %f32, %f33, %f31;
	ld.global.nc.f32 	%f35, [%rd52+8];
	add.s64 	%rd19, %rd18, %rd13;
	ld.global.nc.f32 	%f36, [%rd19];
	fma.rn.f32 	%f37, %f35, %f36, %f34;
	ld.global.nc.f32 	%f38, [%rd52+12];
	add.s64 	%rd20, %rd19, %rd13;
	ld.global.nc.f32 	%f39, [%rd20];
	fma.rn.f32 	%f67, %f38, %f39, %f37;
	add.s32 	%r39, %r39, 8;
	add.s32 	%r38, %r38, %r7;
	add.s64 	%rd52, %rd52, 32;
	setp.ne.s32 	%p6, %r39, 0;
	@%p6 bra 	$L__BB0_4;
$L__BB0_5:
	setp.eq.s32 	%p7, %r4, 0;
	@%p7 bra 	$L__BB0_13;
	and.b32  	%r13, %r19, 3;
	setp.lt.u32 	%p8, %r4, 4;
	@%p8 bra 	$L__BB0_8;
	add.s32 	%r30, %r41, %r3;
	mul.wide.u32 	%rd21, %r30, 4;
	add.s64 	%rd22, %rd2, %rd21;
	ld.global.nc.f32 	%f41, [%rd22];
	mad.lo.s32 	%r31, %r41, %r18, %r1;
	mul.wide.s32 	%rd23, %r31, 4;
	add.s64 	%rd24, %rd1, %rd23;
	ld.global.nc.f32 	%f42, [%rd24];
	fma.rn.f32 	%f43, %f41, %f42, %f67;
	cvt.u64.u32 	%rd25, %r3;
	cvt.u64.u32 	%rd26, %r41;
	add.s64 	%rd27, %rd26, %rd25;
	shl.b64 	%rd28, %rd27, 2;
	add.s64 	%rd29, %rd2, %rd28;
	ld.global.nc.f32 	%f44, [%rd29+4];
	mul.wide.s32 	%rd30, %r18, 4;
	add.s64 	%rd31, %rd24, %rd30;
	ld.global.nc.f32 	%f45, [%rd31];
	fma.rn.f32 	%f46, %f44, %f45, %f43;
	ld.global.nc.f32 	%f47, [%rd29+8];
	add.s64 	%rd32, %rd31, %rd30;
	ld.global.nc.f32 	%f48, [%rd32];
	fma.rn.f32 	%f49, %f47, %f48, %f46;
	ld.global.nc.f32 	%f50, [%rd29+12];
	add.s64 	%rd33, %rd32, %rd30;
	ld.global.nc.f32 	%f51, [%rd33];
	fma.rn.f32 	%f67, %f50, %f51, %f49;
	add.s32 	%r41, %r41, 4;
$L__BB0_8:
	setp.eq.s32 	%p9, %r13, 0;
	@%p9 bra 	$L__BB0_13;
	setp.eq.s32 	%p10, %r13, 1;
	@%p10 bra 	$L__BB0_11;
	add.s32 	%r32, %r41, %r3;
	mul.wide.u32 	%rd34, %r32, 4;
	add.s64 	%rd35, %rd2, %rd34;
	ld.global.nc.f32 	%f53, [%rd35];
	mad.lo.s32 	%r33, %r41, %r18, %r1;
	mul.wide.s32 	%rd36, %r33, 4;
	add.s64 	%rd37, %rd1, %rd36;
	ld.global.nc.f32 	%f54, [%rd37];
	fma.rn.f32 	%f55, %f53, %f54, %f67;
	cvt.u64.u32 	%rd38, %r3;
	cvt.u64.u32 	%rd39, %r41;
	add.s64 	%rd40, %rd39, %rd38;
	shl.b64 	%rd41, %rd40, 2;
	add.s64 	%rd42, %rd2, %rd41;
	ld.global.nc.f32 	%f56, [%rd42+4];
	mul.wide.s32 	%rd43, %r18, 4;
	add.s64 	%rd44, %rd37, %rd43;
	ld.global.nc.f32 	%f57, [%rd44];
	fma.rn.f32 	%f67, %f56, %f57, %f55;
	add.s32 	%r41, %r41, 2;
$L__BB0_11:
	and.b32  	%r34, %r19, 1;
	setp.eq.b32 	%p11, %r34, 1;
	not.pred 	%p12, %p11;
	@%p12 bra 	$L__BB0_13;
	add.s32 	%r35, %r41, %r3;
	mul.wide.u32 	%rd45, %r35, 4;
	add.s64 	%rd46, %rd2, %rd45;
	ld.global.nc.f32 	%f58, [%rd46];
	mad.lo.s32 	%r36, %r41, %r18, %r1;
	mul.wide.s32 	%rd47, %r36, 4;
	add.s64 	%rd48, %rd1, %rd47;
	ld.global.nc.f32 	%f59, [%rd48];
	fma.rn.f32 	%f67, %f58, %f59, %f67;
$L__BB0_13:
	mad.lo.s32 	%r37, %r18, %r28, %r1;
	cvta.to.global.u64 	%rd49, %rd6;
	mul.wide.s32 	%rd50, %r37, 4;
	add.s64 	%rd51, %rd49, %rd50;
	st.global.f32 	[%rd51], %f67;
$L__BB0_14:
	ret;

}
	// .globl	_ZN5sgemm8sgemm_V1EPfS0_S0_iii
.visible .entry _ZN5sgemm8sgemm_V1EPfS0_S0_iii(
	.param .u64 .ptr .align 1 _ZN5sgemm8sgemm_V1EPfS0_S0_iii_param_0,
	.param .u64 .ptr .align 1 _ZN5sgemm8sgemm_V1EPfS0_S0_iii_param_1,
	.param .u64 .ptr .align 1 _ZN5sgemm8sgemm_V1EPfS0_S0_iii_param_2,
	.param .u32 _ZN5sgemm8sgemm_V1EPfS0_S0_iii_param_3,
	.param .u32 _ZN5sgemm8sgemm_V1EPfS0_S0_iii_param_4,
	.param .u32 _ZN5sgemm8sgemm_V1EPfS0_S0_iii_param_5
)
{
	.reg .pred 	%p<3>;
	.reg .b32 	%r<66>;
	.reg .b32 	%f<907>;
	.reg .b64 	%rd<24>;
	// demoted variable
	.shared .align 4 .b8 _ZZN5sgemm8sgemm_V1EPfS0_S0_iiiE3s_a[4096];
	// demoted variable
	.shared .align 4 .b8 _ZZN5sgemm8sgemm_V1EPfS0_S0_iiiE3s_b[4096];
	ld.param.u32 	%r17, [_ZN5sgemm8sgemm_V1EPfS0_S0_iii_param_5];
	mov.u32 	%r18, %ctaid.x;
	mov.u32 	%r19, %ctaid.y;
	mov.u32 	%r1, %tid.x;
	mov.u32 	%r2, %tid.y;
	shl.b32 	%r3, %r19, 7;
	shl.b32 	%r4, %r18, 7;
	setp.lt.s32 	%p1, %r17, 1;
	mov.f32 	%f843, 0f00000000;
	mov.f32 	%f844, %f843;
	mov.f32 	%f845, %f843;
	mov.f32 	%f846, %f843;
	mov.f32 	%f847, %f843;
	mov.f32 	%f848, %f843;
	mov.f32 	%f849, %f843;
	mov.f32 	%f850, %f843;
	mov.f32 	%f851, %f843;
	mov.f32 	%f852, %f843;
	mov.f32 	%f853, %f843;
	mov.f32 	%f854, %f843;
	mov.f32 	%f855, %f843;
	mov.f32 	%f856, %f843;
	mov.f32 	%f857, %f843;
	mov.f32 	%f858, %f843;
	mov.f32 	%f859, %f843;
	mov.f32 	%f860, %f843;
	mov.f32 	%f861, %f843;
	mov.f32 	%f862, %f843;
	mov.f32 	%f863, %f843;
	mov.f32 	%f864, %f843;
	mov.f32 	%f865, %f843;
	mov.f32 	%f866, %f843;
	mov.f32 	%f867, %f843;
	mov.f32 	%f868, %f843;
	mov.f32 	%f869, %f843;
	mov.f32 	%f870, %f843;
	mov.f32 	%f871, %f843;
	mov.f32 	%f872, %f843;
	mov.f32 	%f873, %f843;
	mov.f32 	%f874, %f843;
	mov.f32 	%f875, %f843;
	mov.f32 	%f876, %f843;
	mov.f32 	%f877, %f843;
	mov.f32 	%f878, %f843;
	mov.f32 	%f879, %f843;
	mov.f32 	%f880, %f843;
	mov.f32 	%f881, %f843;
	mov.f32 	%f882, %f843;
	mov.f32 	%f883, %f843;
	mov.f32 	%f884, %f843;
	mov.f32 	%f885, %f843;
	mov.f32 	%f886, %f843;
	mov.f32 	%f887, %f843;
	mov.f32 	%f888, %f843;
	mov.f32 	%f889, %f843;
	mov.f32 	%f890, %f843;
	mov.f32 	%f891, %f843;
	mov.f32 	%f892, %f843;
	mov.f32 	%f893, %f843;
	mov.f32 	%f894, %f843;
	mov.f32 	%f895, %f843;
	mov.f32 	%f896, %f843;
	mov.f32 	%f897, %f843;
	mov.f32 	%f898, %f843;
	mov.f32 	%f899, %f843;
	mov.f32 	%f900, %f843;
	mov.f32 	%f901, %f843;
	mov.f32 	%f902, %f843;
	mov.f32 	%f903, %f843;
	mov.f32 	%f904, %f843;
	mov.f32 	%f905, %f843;
	mov.f32 	%f906, %f843;
	@%p1 bra 	$L__BB1_3;
	ld.param.u32 	%r60, [_ZN5sgemm8sgemm_V1EPfS0_S0_iii_param_4];
	mov.u32 	%r20, %ntid.x;
	mad.lo.s32 	%r21, %r2, %r20, %r1;
	shr.u32 	%r22, %r21, 1;
	shl.b32 	%r23, %r21, 2;
	shr.u32 	%r24, %r21, 5;
	and.b32  	%r25, %r23, 124;
	add.s32 	%r26, %r17, 7;
	shr.u32 	%r27, %r26, 3;
	and.b32  	%r28, %r23, 4;
	add.s32 	%r29, %r3, %r22;
	shl.b32 	%r30, %r22, 5;
	mov.u32 	%r31, _ZZN5sgemm8sgemm_V1EPfS0_S0_iiiE3s_a;
	add.s32 	%r32, %r31, %r30;
	shl.b32 	%r33, %r21, 4;
	and.b32  	%r34, %r33, 16;
	add.s32 	%r5, %r32, %r34;
	shl.b32 	%r35, %r24, 9;
	mov.u32 	%r36, _ZZN5sgemm8sgemm_V1EPfS0_S0_iiiE3s_b;
	add.s32 	%r37, %r36, %r35;
	and.b32  	%r38, %r33, 496;
	add.s32 	%r6, %r37, %r38;
	neg.s32 	%r65, %r27;
	mad.lo.s32 	%r64, %r17, %r29, %r28;
	mad.lo.s32 	%r39, %r60, %r24, %r4;
	add.s32 	%r63, %r39, %r25;
	mov.f32 	%f843, 0f00000000;
$L__BB1_2:
	ld.param.u32 	%r61, [_ZN5sgemm8sgemm_V1EPfS0_S0_iii_param_4];
	ld.param.u64 	%rd22, [_ZN5sgemm8sgemm_V1EPfS0_S0_iii_param_1];
	ld.param.u64 	%rd21, [_ZN5sgemm8sgemm_V1EPfS0_S0_iii_param_0];
	mul.wide.s32 	%rd4, %r64, 4;
	cvta.to.global.u64 	%rd5, %rd21;
	add.s64 	%rd6, %rd5, %rd4;
	ld.global.nc.v4.f32 	{%f195, %f196, %f197, %f198}, [%rd6];
	st.shared.v4.f32 	[%r5], {%f195, %f196, %f197, %f198};
	cvta.to.global.u64 	%rd7, %rd22;
	mul.wide.s32 	%rd8, %r63, 4;
	add.s64 	%rd9, %rd7, %rd8;
	ld.global.nc.v4.f32 	{%f199, %f200, %f201, %f202}, [%rd9];
	st.shared.v4.f32 	[%r6], {%f199, %f200, %f201, %f202};
	bar.sync 	0;
	mov.u32 	%r40, %tid.y;
	shl.b32 	%r41, %r40, 8;
	mov.u32 	%r42, _ZZN5sgemm8sgemm_V1EPfS0_S0_iiiE3s_a;
	add.s32 	%r43, %r42, %r41;
	ld.shared.f32 	%f203, [%r43];
	mov.u32 	%r44, %tid.x;
	shl.b32 	%r45, %r44, 5;
	mov.u32 	%r46, _ZZN5sgemm8sgemm_V1EPfS0_S0_iiiE3s_b;
	add.s32 	%r47, %r46, %r45;
	ld.shared.f32 	%f204, [%r47];
	fma.rn.f32 	%f205, %f203, %f204, %f906;
	ld.shared.f32 	%f206, [%r47+4];
	fma.rn.f32 	%f207, %f203, %f206, %f905;
	ld.shared.f32 	%f208, [%r47+8];
	fma.rn.f32 	%f209, %f203, %f208, %f904;
	ld.shared.f32 	%f210, [%r47+12];
	fma.rn.f32 	%f211, %f203, %f210, %f903;
	ld.shared.f32 	%f212, [%r47+16];
	fma.rn.f32 	%f213, %f203, %f212, %f902;
	ld.shared.f32 	%f214, [%r47+20];
	fma.rn.f32 	%f215, %f203, %f214, %f901;
	ld.shared.f32 	%f216, [%r47+24];
	fma.rn.f32 	%f217, %f203, %f216, %f900;
	ld.shared.f32 	%f218, [%r47+28];
	fma.rn.f32 	%f219, %f203, %f218, %f899;
	ld.shared.f32 	%f220, [%r43+32];
	fma.rn.f32 	%f221, %f220, %f204, %f898;
	fma.rn.f32 	%f222, %f220, %f206, %f897;
	fma.rn.f32 	%f223, %f220, %f208, %f896;
	fma.rn.f32 	%f224, %f220, %f210, %f895;
	fma.rn.f32 	%f225, %f220, %f212, %f894;
	fma.rn.f32 	%f226, %f220, %f214, %f893;
	fma.rn.f32 	%f227, %f220, %f216, %f892;
	fma.rn.f32 	%f228, %f220, %f218, %f891;
	ld.shared.f32 	%f229, [%r43+64];
	fma.rn.f32 	%f230, %f229, %f204, %f890;
	fma.rn.f32 	%f231, %f229, %f206, %f889;
	fma.rn.f32 	%f232, %f229, %f208, %f888;
	fma.rn.f32 	%f233, %f229, %f210, %f887;
	fma.rn.f32 	%f234, %f229, %f212, %f886;
	fma.rn.f32 	%f235, %f229, %f214, %f885;
	fma.rn.f32 	%f236, %f229, %f216, %f884;
	fma.rn.f32 	%f237, %f229, %f218, %f883;
	ld.shared.f32 	%f238, [%r43+96];
	fma.rn.f32 	%f239, %f238, %f204, %f882;
	fma.rn.f32 	%f240, %f238, %f206, %f881;
	fma.rn.f32 	%f241, %f238, %f208, %f880;
	fma.rn.f32 	%f242, %f238, %f210, %f879;
	fma.rn.f32 	%f243, %f238, %f212, %f878;
	fma.rn.f32 	%f244, %f238, %f214, %f877;
	fma.rn.f32 	%f245, %f238, %f216, %f876;
	fma.rn.f32 	%f246, %f238, %f218, %f875;
	ld.shared.f32 	%f247, [%r43+128];
	fma.rn.f32 	%f248, %f247, %f204, %f874;
	fma.rn.f32 	%f249, %f247, %f206, %f873;
	fma.rn.f32 	%f250, %f247, %f208, %f872;
	fma.rn.f32 	%f251, %f247, %f210, %f871;
	fma.rn.f32 	%f252, %f247, %f212, %f870;
	fma.rn.f32 	%f253, %f247, %f214, %f869;
	fma.rn.f32 	%f254, %f247, %f216, %f868;
	fma.rn.f32 	%f255, %f247, %f218, %f867;
	ld.shared.f32 	%f256, [%r43+160];
	fma.rn.f32 	%f257, %f256, %f204, %f866;
	fma.rn.f32 	%f258, %f256, %f206, %f865;
	fma.rn.f32 	%f259, %f256, %f208, %f864;
	fma.rn.f32 	%f260, %f256, %f210, %f863;
	fma.rn.f32 	%f261, %f256, %f212, %f862;
	fma.rn.f32 	%f262, %f256, %f214, %f861;
	fma.rn.f32 	%f263, %f256, %f216, %f860;
	fma.rn.f32 	%f264, %f256, %f218, %f859;
	ld.shared.f32 	%f265, [%r43+192];
	fma.rn.f32 	%f266, %f265, %f204, %f858;
	fma.rn.f32 	%f267, %f265, %f206, %f857;
	fma.rn.f32 	%f268, %f265, %f208, %f856;
	fma.rn.f32 	%f269, %f265, %f210, %f855;
	fma.rn.f32 	%f270, %f265, %f212, %f854;
	fma.rn.f32 	%f271, %f265, %f214, %f853;
	fma.rn.f32 	%f272, %f265, %f216, %f852;
	fma.rn.f32 	%f273, %f265, %f218, %f851;
	ld.shared.f32 	%f274, [%r43+224];
	fma.rn.f32 	%f275, %f274, %f204, %f850;
	fma.rn.f32 	%f276, %f274, %f206, %f849;
	fma.rn.f32 	%f277, %f274, %f208, %f848;
	fma.rn.f32 	%f278, %f274, %f210, %f847;
	fma.rn.f32 	%f279, %f274, %f212, %f846;
	fma.rn.f32 	%f280, %f274, %f214, %f845;
	fma.rn.f32 	%f281, %f274, %f216, %f844;
	fma.rn.f32 	%f282, %f274, %f218, %f843;
	ld.shared.f32 	%f283, [%r43+4];
	ld.shared.f32 	%f284, [%r47+512];
	fma.rn.f32 	%f285, %f283, %f284, %f205;
	ld.shared.f32 	%f286, [%r47+516];
	fma.rn.f32 	%f287, %f283, %f286, %f207;
	ld.shared.f32 	%f288, [%r47+520];
	fma.rn.f32 	%f289, %f283, %f288, %f209;
	ld.shared.f32 	%f290, [%r47+524];
	fma.rn.f32 	%f291, %f283, %f290, %f211;
	ld.shared.f32 	%f292, [%r47+528];
	fma.rn.f32 	%f293, %f283, %f292, %f213;
	ld.shared.f32 	%f294, [%r47+532];
	fma.rn.f32 	%f295, %f283, %f294, %f215;
	ld.shared.f32 	%f296, [%r47+536];
	fma.rn.f32 	%f297, %f283, %f296, %f217;
	ld.shared.f32 	%f298, [%r47+540];
	fma.rn.f32 	%f299, %f283, %f298, %f219;
	ld.shared.f32 	%f300, [%r43+36];
	fma.rn.f32 	%f301, %f300, %f284, %f221;
	fma.rn.f32 	%f302, %f300, %f286, %f222;
	fma.rn.f32 	%f303, %f300, %f288, %f223;
	fma.rn.f32 	%f304, %f300, %f290, %f224;
	fma.rn.f32 	%f305, %f300, %f292, %f225;
	fma.rn.f32 	%f306, %f300, %f294, %f226;
	fma.rn.f32 	%f307, %f300, %f296, %f227;
	fma.rn.f32 	%f308, %f300, %f298, %f228;
	ld.shared.f32 	%f309, [%r43+68];
	fma.rn.f32 	%f310, %f309, %f284, %f230;
	fma.rn.f32 	%f311, %f309, %f286, %f231;
	fma.rn.f32 	%f312, %f309, %f288, %f232;
	fma.rn.f32 	%f313, %f309, %f290, %f233;
	fma.rn.f32 	%f314, %f309, %f292, %f234;
	fma.rn.f32 	%f315, %f309, %f294, %f235;
	fma.rn.f32 	%f316, %f309, %f296, %f236;
	fma.rn.f32 	%f317, %f309, %f298, %f237;
	ld.shared.f32 	%f318, [%r43+100];
	fma.rn.f32 	%f319, %f318, %f284, %f239;
	fma.rn.f32 	%f320, %f318, %f286, %f240;
	fma.rn.f32 	%f321, %f318, %f288, %f241;
	fma.rn.f32 	%f322, %f318, %f290, %f242;
	fma.rn.f32 	%f323, %f318, %f292, %f243;
	fma.rn.f32 	%f324, %f318, %f294, %f244;
	fma.rn.f32 	%f325, %f318, %f296, %f245;
	fma.rn.f32 	%f326, %f318, %f298, %f246;
	ld.shared.f32 	%f327, [%r43+132];
	fma.rn.f32 	%f328, %f327, %f284, %f248;
	fma.rn.f32 	%f329, %f327, %f286, %f249;
	fma.rn.f32 	%f330, %f327, %f288, %f250;
	fma.rn.f32 	%f331, %f327, %f290, %f251;
	fma.rn.f32 	%f332, %f327, %f292, %f252;
	fma.rn.f32 	%f333, %f327, %f294, %f253;
	fma.rn.f32 	%f334, %f327, %f296, %f254;
	fma.rn.f32 	%f335, %f327, %f298, %f255;
	ld.shared.f32 	%f336, [%r43+164];
	fma.rn.f32 	%f337, %f336, %f284, %f257;
	fma.rn.f32 	%f338, %f336, %f286, %f258;
	fma.rn.f32 	%f339, %f336, %f288, %f259;
	fma.rn.f32 	%f340, %f336, %f290, %f260;
	fma.rn.f32 	%f341, %f336, %f292, %f261;
	fma.rn.f32 	%f342, %f336, %f294, %f262;
	fma.rn.f32 	%f343, %f336, %f296, %f263;
	fma.rn.f32 	%f344, %f336, %f298, %f264;
	ld.shared.f32 	%f345, [%r43+196];
	fma.rn.f32 	%f346, %f345, %f284, %f266;
	fma.rn.f32 	%f347, %f345, %f286, %f267;
	fma.rn.f32 	%f348, %f345, %f288, %f268;
	fma.rn.f32 	%f349, %f345, %f290, %f269;
	fma.rn.f32 	%f350, %f345, %f292, %f270;
	fma.rn.f32 	%f351, %f345, %f294, %f271;
	fma.rn.f32 	%f352, %f345, %f296, %f272;
	fma.rn.f32 	%f353, %f345, %f298, %f273;
	ld.shared.f32 	%f354, [%r43+228];
	fma.rn.f32 	%f355, %f354, %f284, %f275;
	fma.rn.f32 	%f356, %f354, %f286, %f276;
	fma.rn.f32 	%f357, %f354, %f288, %f277;
	fma.rn.f32 	%f358, %f354, %f290, %f278;
	fma.rn.f32 	%f359, %f354, %f292, %f279;
	fma.rn.f32 	%f360, %f354, %f294, %f280;
	fma.rn.f32 	%f361, %f354, %f296, %f281;
	fma.rn.f32 	%f362, %f354, %f298, %f282;
	ld.shared.f32 	%f363, [%r43+8];
	ld.shared.f32 	%f364, [%r47+1024];
	fma.rn.f32 	%f365, %f363, %f364, %f285;
	ld.shared.f32 	%f366, [%r47+1028];
	fma.rn.f32 	%f367, %f363, %f366, %f287;
	ld.shared.f32 	%f368, [%r47+1032];
	fma.rn.f32 	%f369, %f363, %f368, %f289;
	ld.shared.f32 	%f370, [%r47+1036];
	fma.rn.f32 	%f371, %f363, %f370, %f291;
	ld.shared.f32 	%f372, [%r47+1040];
	fma.rn.f32 	%f373, %f363, %f372, %f293;
	ld.shared.f32 	%f374, [%r47+1044];
	fma.rn.f32 	%f375, %f363, %f374, %f295;
	ld.shared.f32 	%f376, [%r47+1048];
	fma.rn.f32 	%f377, %f363, %f376, %f297;
	ld.shared.f32 	%f378, [%r47+1052];
	fma.rn.f32 	%f379, %f363, %f378, %f299;
	ld.shared.f32 	%f380, [%r43+40];
	fma.rn.f32 	%f381, %f380, %f364, %f301;
	fma.rn.f32 	%f382, %f380, %f366, %f302;
	fma.rn.f32 	%f383, %f380, %f368, %f303;
	fma.rn.f32 	%f384, %f380, %f370, %f304;
	fma.rn.f32 	%f385, %f380, %f372, %f305;
	fma.rn.f32 	%f386, %f380, %f374, %f306;
	fma.rn.f32 	%f387, %f380, %f376, %f307;
	fma.rn.f32 	%f388, %f380, %f378, %f308;
	ld.shared.f32 	%f389, [%r43+72];
	fma.rn.f32 	%f390, %f389, %f364, %f310;
	fma.rn.f32 	%f391, %f389, %f366, %f311;
	fma.rn.f32 	%f392, %f389, %f368, %f312;
	fma.rn.f32 	%f393, %f389, %f370, %f313;
	fma.rn.f32 	%f394, %f389, %f372, %f314;
	fma.rn.f32 	%f395, %f389, %f374, %f315;
	fma.rn.f32 	%f396, %f389, %f376, %f316;
	fma.rn.f32 	%f397, %f389, %f378, %f317;
	ld.shared.f32 	%f398, [%r43+104];
	fma.rn.f32 	%f399, %f398, %f364, %f319;
	fma.rn.f32 	%f400, %f398, %f366, %f320;
	fma.rn.f32 	%f401, %f398, %f368, %f321;
	fma.rn.f32 	%f402, %f398, %f370, %f322;
	fma.rn.f32 	%f403, %f398, %f372, %f323;
	fma.rn.f32 	%f404, %f398, %f374, %f324;
	fma.rn.f32 	%f405, %f398, %f376, %f325;
	fma.rn.f32 	%f406, %f398, %f378, %f326;
	ld.shared.f32 	%f407, [%r43+136];
	fma.rn.f32 	%f408, %f407, %f364, %f328;
	fma.rn.f32 	%f409, %f407, %f366, %f329;
	fma.rn.f32 	%f410, %f407, %f368, %f330;
	fma.rn.f32 	%f411, %f407, %f370, %f331;
	fma.rn.f32 	%f412, %f407, %f372, %f332;
	fma.rn.f32 	%f413, %f407, %f374, %f333;
	fma.rn.f32 	%f414, %f407, %f376, %f334;
	fma.rn.f32 	%f415, %f407, %f378, %f335;
	ld.shared.f32 	%f416, [%r43+168];
	fma.rn.f32 	%f417, %f416, %f364, %f337;
	fma.rn.f32 	%f418, %f416, %f366, %f338;
	fma.rn.f32 	%f419, %f416, %f368, %f339;
	fma.rn.f32 	%f420, %f416, %f370, %f340;
	fma.rn.f32 	%f421, %f416, %f372, %f341;
	fma.rn.f32 	%f422, %f416, %f374, %f342;
	fma.rn.f32 	%f423, %f416, %f376, %f343;
	fma.rn.f32 	%f424, %f416, %f378, %f344;
	ld.shared.f32 	%f425, [%r43+200];
	fma.rn.f32 	%f426, %f425, %f364, %f346;
	fma.rn.f32 	%f427, %f425, %f366, %f347;
	fma.rn.f32 	%f428, %f425, %f368, %f348;
	fma.rn.f32 	%f429, %f425, %f370, %f349;
	fma.rn.f32 	%f430, %f425, %f372, %f350;
	fma.rn.f32 	%f431, %f425, %f374, %f351;
	fma.rn.f32 	%f432, %f425, %f376, %f352;
	fma.rn.f32 	%f433, %f425, %f378, %f353;
	ld.shared.f32 	%f434, [%r43+232];
	fma.rn.f32 	%f435, %f434, %f364, %f355;
	fma.rn.f32 	%f436, %f434, %f366, %f356;
	fma.rn.f32 	%f437, %f434, %f368, %f357;
	fma.rn.f32 	%f438, %f434, %f370, %f358;
	fma.rn.f32 	%f439, %f434, %f372, %f359;
	fma.rn.f32 	%f440, %f434, %f374, %f360;
	fma.rn.f32 	%f441, %f434, %f376, %f361;
	fma.rn.f32 	%f442, %f434, %f378, %f362;
	ld.shared.f32 	%f443, [%r43+12];
	ld.shared.f32 	%f444, [%r47+1536];
	fma.rn.f32 	%f445, %f443, %f444, %f365;
	ld.shared.f32 	%f446, [%r47+1540];
	fma.rn.f32 	%f447, %f443, %f446, %f367;
	ld.shared.f32 	%f448, [%r47+1544];
	fma.rn.f32 	%f449, %f443, %f448, %f369;
	ld.shared.f32 	%f450, [%r47+1548];
	fma.rn.f32 	%f451, %f443, %f450, %f371;
	ld.shared.f32 	%f452, [%r47+1552];
	fma.rn.f32 	%f453, %f443, %f452, %f373;
	ld.shared.f32 	%f454, [%r47+1556];
	fma.rn.f32 	%f455, %f443, %f454, %f375;
	ld.shared.f32 	%f456, [%r47+1560];
	fma.rn.f32 	%f457, %f443, %f456, %f377;
	ld.shared.f32 	%f458, [%r47+1564];
	fma.rn.f32 	%f459, %f443, %f458, %f379;
	ld.shared.f32 	%f460, [%r43+44];
	fma.rn.f32 	%f461, %f460, %f444, %f381;
	fma.rn.f32 	%f462, %f460, %f446, %f382;
	fma.rn.f32 	%f463, %f460, %f448, %f383;
	fma.rn.f32 	%f464, %f460, %f450, %f384;
	fma.rn.f32 	%f465, %f460, %f452, %f385;
	fma.rn.f32 	%f466, %f460, %f454, %f386;
	fma.rn.f32 	%f467, %f460, %f456, %f387;
	fma.rn.f32 	%f468, %f460, %f458, %f388;
	ld.shared.f32 	%f469, [%r43+76];
	fma.rn.f32 	%f470, %f469, %f444, %f390;
	fma.rn.f32 	%f471, %f469, %f446, %f391;
	fma.rn.f32 	%f472, %f469, %f448, %f392;
	fma.rn.f32 	%f473, %f469, %f450, %f393;
	fma.rn.f32 	%f474, %f469, %f452, %f394;
	fma.rn.f32 	%f475, %f469, %f454, %f395;
	fma.rn.f32 	%f476, %f469, %f456, %f396;
	fma.rn.f32 	%f477, %f469, %f458, %f397;
	ld.shared.f32 	%f478, [%r43+108];
	fma.rn.f32 	%f479, %f478, %f444, %f399;
	fma.rn.f32 	%f480, %f478, %f446, %f400;
	fma.rn.f32 	%f481, %f478, %f448, %f401;
	fma.rn.f32 	%f482, %f478, %f450, %f402;
	fma.rn.f32 	%f483, %f478, %f452, %f403;
	fma.rn.f32 	%f484, %f478, %f454, %f404;
	fma.rn.f32 	%f485, %f478, %f456, %f405;
	fma.rn.f32 	%f486, %f478, %f458, %f406;
	ld.shared.f32 	%f487, [%r43+140];
	fma.rn.f32 	%f488, %f487, %f444, %f408;
	fma.rn.f32 	%f489, %f487, %f446, %f409;
	fma.rn.f32 	%f490, %f487, %f448, %f410;
	fma.rn.f32 	%f491, %f487, %f450, %f411;
	fma.rn.f32 	%f492, %f487, %f452, %f412;
	fma.rn.f32 	%f493, %f487, %f454, %f413;
	fma.rn.f32 	%f494, %f487, %f456, %f414;
	fma.rn.f32 	%f495, %f487, %f458, %f415;
	ld.shared.f32 	%f496, [%r43+172];
	fma.rn.f32 	%f497, %f496, %f444, %f417;
	fma.rn.f32 	%f498, %f496, %f446, %f418;
	fma.rn.f32 	%f499, %f496, %f448, %f419;
	fma.rn.f32 	%f500, %f496, %f450, %f420;
	fma.rn.f32 	%f501, %f496, %f452, %f421;
	fma.rn.f32 	%f502, %f496, %f454, %f422;
	fma.rn.f32 	%f503, %f496, %f456, %f423;
	fma.rn.f32 	%f504, %f496, %f458, %f424;
	ld.shared.f32 	%f505, [%r43+204];
	fma.rn.f32 	%f506, %f505, %f444, %f426;
	fma.rn.f32 	%f507, %f505, %f446, %f427;
	fma.rn.f32 	%f508, %f505, %f448, %f428;
	fma.rn.f32 	%f509, %f505, %f450, %f429;
	fma.rn.f32 	%f510, %f505, %f452, %f430;
	fma.rn.f32 	%f511, %f505, %f454, %f431;
	fma.rn.f32 	%f512, %f505, %f456, %f432;
	fma.rn.f32 	%f513, %f505, %f458, %f433;
	ld.shared.f32 	%f514, [%r43+236];
	fma.rn.f32 	%f515, %f514, %f444, %f435;
	fma.rn.f32 	%f516, %f514, %f446, %f436;
	fma.rn.f32 	%f517, %f514, %f448, %f437;
	fma.rn.f32 	%f518, %f514, %f450, %f438;
	fma.rn.f32 	%f519, %f514, %f452, %f439;
	fma.rn.f32 	%f520, %f514, %f454, %f440;
	fma.rn.f32 	%f521, %f514, %f456, %f441;
	fma.rn.f32 	%f522, %f514, %f458, %f442;
	ld.shared.f32 	%f523, [%r43+16];
	ld.shared.f32 	%f524, [%r47+2048];
	fma.rn.f32 	%f525, %f523, %f524, %f445;
	ld.shared.f32 	%f526, [%r47+2052];
	fma.rn.f32 	%f527, %f523, %f526, %f447;
	ld.shared.f32 	%f528, [%r47+2056];
	fma.rn.f32 	%f529, %f523, %f528, %f449;
	ld.shared.f32 	%f530, [%r47+2060];
	fma.rn.f32 	%f531, %f523, %f530, %f451;
	ld.shared.f32 	%f532, [%r47+2064];
	fma.rn.f32 	%f533, %f523, %f532, %f453;
	ld.shared.f32 	%f534, [%r47+2068];
	fma.rn.f32 	%f535, %f523, %f534, %f455;
	ld.shared.f32 	%f536, [%r47+2072];
	fma.rn.f32 	%f537, %f523, %f536, %f457;
	ld.shared.f32 	%f538, [%r47+2076];
	fma.rn.f32 	%f539, %f523, %f538, %f459;
	ld.shared.f32 	%f540, [%r43+48];
	fma.rn.f32 	%f541, %f540, %f524, %f461;
	fma.rn.f32 	%f542, %f540, %f526, %f462;
	fma.rn.f32 	%f543, %f540, %f528, %f463;
	fma.rn.f32 	%f544, %f540, %f530, %f464;
	fma.rn.f32 	%f545, %f540, %f532, %f465;
	fma.rn.f32 	%f546, %f540, %f534, %f466;
	fma.rn.f32 	%f547, %f540, %f536, %f467;
	fma.rn.f32 	%f548, %f540, %f538, %f468;
	ld.shared.f32 	%f549, [%r43+80];
	fma.rn.f32 	%f550, %f549, %f524, %f470;
	fma.rn.f32 	%f551, %f549, %f526, %f471;
	fma.rn.f32 	%f552, %f549, %f528, %f472;
	fma.rn.f32 	%f553, %f549, %f530, %f473;
	fma.rn.f32 	%f554, %f549, %f532, %f474;
	fma.rn.f32 	%f555, %f549, %f534, %f475;
	fma.rn.f32 	%f556, %f549, %f536, %f476;
	fma.rn.f32 	%f557, %f549, %f538, %f477;
	ld.shared.f32 	%f558, [%r43+112];
	fma.rn.f32 	%f559, %f558, %f524, %f479;
	fma.rn.f32 	%f560, %f558, %f526, %f480;
	fma.rn.f32 	%f561, %f558, %f528, %f481;
	fma.rn.f32 	%f562, %f558, %f530, %f482;
	fma.rn.f32 	%f563, %f558, %f532, %f483;
	fma.rn.f32 	%f564, %f558, %f534, %f484;
	fma.rn.f32 	%f565, %f558, %f536, %f485;
	fma.rn.f32 	%f566, %f558, %f538, %f486;
	ld.shared.f32 	%f567, [%r43+144];
	fma.rn.f32 	%f568, %f567, %f524, %f488;
	fma.rn.f32 	%f569, %f567, %f526, %f489;
	fma.rn.f32 	%f570, %f567, %f528, %f490;
	fma.rn.f32 	%f571, %f567, %f530, %f491;
	fma.rn.f32 	%f572, %f567, %f532, %f492;
	fma.rn.f32 	%f573, %f567, %f534, %f493;
	fma.rn.f32 	%f574, %f567, %f536, %f494;
	fma.rn.f32 	%f575, %f567, %f538, %f495;
	ld.shared.f32 	%f576, [%r43+176];
	fma.rn.f32 	%f577, %f576, %f524, %f497;
	fma.rn.f32 	%f578, %f576, %f526, %f498;
	fma.rn.f32 	%f579, %f576, %f528, %f499;
	fma.rn.f32 	%f580, %f576, %f530, %f500;
	fma.rn.f32 	%f581, %f576, %f532, %f501;
	fma.rn.f32 	%f582, %f576, %f534, %f502;
	fma.rn.f32 	%f583, %f576, %f536, %f503;
	fma.rn.f32 	%f584, %f576, %f538, %f504;
	ld.shared.f32 	%f585, [%r43+208];
	fma.rn.f32 	%f586, %f585, %f524, %f506;
	fma.rn.f32 	%f587, %f585, %f526, %f507;
	fma.rn.f32 	%f588, %f585, %f528, %f508;
	fma.rn.f32 	%f589, %f585, %f530, %f509;
	fma.rn.f32 	%f590, %f585, %f532, %f510;
	fma.rn.f32 	%f591, %f585, %f534, %f511;
	fma.rn.f32 	%f592, %f585, %f536, %f512;
	fma.rn.f32 	%f593, %f585, %f538, %f513;
	ld.shared.f32 	%f594, [%r43+240];
	fma.rn.f32 	%f595, %f594, %f524, %f515;
	fma.rn.f32 	%f596, %f594, %f526, %f516;
	fma.rn.f32 	%f597, %f594, %f528, %f517;
	fma.rn.f32 	%f598, %f594, %f530, %f518;
	fma.rn.f32 	%f599, %f594, %f532, %f519;
	fma.rn.f32 	%f600, %f594, %f534, %f520;
	fma.rn.f32 	%f601, %f594, %f536, %f521;
	fma.rn.f32 	%f602, %f594, %f538, %f522;
	ld.shared.f32 	%f603, [%r43+20];
	ld.shared.f32 	%f604, [%r47+2560];
	fma.rn.f32 	%f605, %f603, %f604, %f525;
	ld.shared.f32 	%f606, [%r47+2564];
	fma.rn.f32 	%f607, %f603, %f606, %f527;
	ld.shared.f32 	%f608, [%r47+2568];
	fma.rn.f32 	%f609, %f603, %f608, %f529;
	ld.shared.f32 	%f610, [%r47+2572];
	fma.rn.f32 	%f611, %f603, %f610, %f531;
	ld.shared.f32 	%f612, [%r47+2576];
	fma.rn.f32 	%f613, %f603, %f612, %f533;
	ld.shared.f32 	%f614, [%r47+2580];
	fma.rn.f32 	%f615, %f603, %f614, %f535;
	ld.shared.f32 	%f616, [%r47+2584];
	fma.rn.f32 	%f617, %f603, %f616, %f537;
	ld.shared.f32 	%f618, [%r47+2588];
	fma.rn.f32 	%f619, %f603, %f618, %f539;
	ld.shared.f32 	%f620, [%r43+52];
	fma.rn.f32 	%f621, %f620, %f604, %f541;
	fma.rn.f32 	%f622, %f620, %f606, %f542;
	fma.rn.f32 	%f623, %f620, %f608, %f543;
	fma.rn.f32 	%f624, %f620, %f610, %f544;
	fma.rn.f32 	%f625, %f620, %f612, %f545;
	fma.rn.f32 	%f626, %f620, %f614, %f546;
	fma.rn.f32 	%f627, %f620, %f616, %f547;
	fma.rn.f32 	%f628, %f620, %f618, %f548;
	ld.shared.f32 	%f629, [%r43+84];
	fma.rn.f32 	%f630, %f629, %f604, %f550;
	fma.rn.f32 	%f631, %f629, %f606, %f551;
	fma.rn.f32 	%f632, %f629, %f608, %f552;
	fma.rn.f32 	%f633, %f629, %f610, %f553;
	fma.rn.f32 	%f634, %f629, %f612, %f554;
	fma.rn.f32 	%f635, %f629, %f614, %f555;
	fma.rn.f32 	%f636, %f629, %f616, %f556;
	fma.rn.f32 	%f637, %f629, %f618, %f557;
	ld.shared.f32 	%f638, [%r43+116];
	fma.rn.f32 	%f639, %f638, %f604, %f559;
	fma.rn.f32 	%f640, %f638, %f606, %f560;
	fma.rn.f32 	%f641, %f638, %f608, %f561;
	fma.rn.f32 	%f642, %f638, %f610, %f562;
	fma.rn.f32 	%f643, %f638, %f612, %f563;
	fma.rn.f32 	%f644, %f638, %f614, %f564;
	fma.rn.f32 	%f645, %f638, %f616, %f565;
	fma.rn.f32 	%f646, %f638, %f618, %f566;
	ld.shared.f32 	%f647, [%r43+148];
	fma.rn.f32 	%f648, %f647, %f604, %f568;
	fma.rn.f32 	%f649, %f647, %f606, %f569;
	fma.rn.f32 	%f650, %f647, %f608, %f570;
	fma.rn.f32 	%f651, %f647, %f610, %f571;
	fma.rn.f32 	%f652, %f647, %f612, %f572;
	fma.rn.f32 	%f653, %f647, %f614, %f573;
	fma.rn.f32 	%f654, %f647, %f616, %f574;
	fma.rn.f32 	%f655, %f647, %f618, %f575;
	ld.shared.f32 	%f656, [%r43+180];
	fma.rn.f32 	%f657, %f656, %f604, %f577;
	fma.rn.f32 	%f658, %f656, %f606, %f578;
	fma.rn.f32 	%f659, %f656, %f608, %f579;
	fma.rn.f32 	%f660, %f656, %f610, %f580;
	fma.rn.f32 	%f661, %f656, %f612, %f581;
	fma.rn.f32 	%f662, %f656, %f614, %f582;
	fma.rn.f32 	%f663, %f656, %f616, %f583;
	fma.rn.f32 	%f664, %f656, %f618, %f584;
	ld.shared.f32 	%f665, [%r43+212];
	fma.rn.f32 	%f666, %f665, %f604, %f586;
	fma.rn.f32 	%f667, %f665, %f606, %f587;
	fma.rn.f32 	%f668, %f665, %f608, %f588;
	fma.rn.f32 	%f669, %f665, %f610, %f589;
	fma.rn.f32 	%f670, %f665, %f612, %f590;
	fma.rn.f32 	%f671, %f665, %f614, %f591;
	fma.rn.f32 	%f672, %f665, %f616, %f592;
	fma.rn.f32 	%f673, %f665, %f618, %f593;
	ld.shared.f32 	%f674, [%r43+244];
	fma.rn.f32 	%f675, %f674, %f604, %f595;
	fma.rn.f32 	%f676, %f674, %f606, %f596;
	fma.rn.f32 	%f677, %f674, %f608, %f597;
	fma.rn.f32 	%f678, %f674, %f610, %f598;
	fma.rn.f32 	%f679, %f674, %f612, %f599;
	fma.rn.f32 	%f680, %f674, %f614, %f600;
	fma.rn.f32 	%f681, %f674, %f616, %f601;
	fma.rn.f32 	%f682, %f674, %f618, %f602;
	ld.shared.f32 	%f683, [%r43+24];
	ld.shared.f32 	%f684, [%r47+3072];
	fma.rn.f32 	%f685, %f683, %f684, %f605;
	ld.shared.f32 	%f686, [%r47+3076];
	fma.rn.f32 	%f687, %f683, %f686, %f607;
	ld.shared.f32 	%f688, [%r47+3080];
	fma.rn.f32 	%f689, %f683, %f688, %f609;
	ld.shared.f32 	%f690, [%r47+3084];
	fma.rn.f32 	%f691, %f683, %f690, %f611;
	ld.shared.f32 	%f692, [%r47+3088];
	fma.rn.f32 	%f693, %f683, %f692, %f613;
	ld.shared.f32 	%f694, [%r47+3092];
	fma.rn.f32 	%f695, %f683, %f694, %f615;
	ld.shared.f32 	%f696, [%r47+3096];
	fma.rn.f32 	%f697, %f683, %f696, %f617;
	ld.shared.f32 	%f698, [%r47+3100];
	fma.rn.f32 	%f699, %f683, %f698, %f619;
	ld.shared.f32 	%f700, [%r43+56];
	fma.rn.f32 	%f701, %f700, %f684, %f621;
	fma.rn.f32 	%f702, %f700, %f686, %f622;
	fma.rn.f32 	%f703, %f700, %f688, %f623;
	fma.rn.f32 	%f704, %f700, %f690, %f624;
	fma.rn.f32 	%f705, %f700, %f692, %f625;
	fma.rn.f32 	%f706, %f700, %f694, %f626;
	fma.rn.f32 	%f707, %f700, %f696, %f627;
	fma.rn.f32 	%f708, %f700, %f698, %f628;
	ld.shared.f32 	%f709, [%r43+88];
	fma.rn.f32 	%f710, %f709, %f684, %f630;
	fma.rn.f32 	%f711, %f709, %f686, %f631;
	fma.rn.f32 	%f712, %f709, %f688, %f632;
	fma.rn.f32 	%f713, %f709, %f690, %f633;
	fma.rn.f32 	%f714, %f709, %f692, %f634;
	fma.rn.f32 	%f715, %f709, %f694, %f635;
	fma.rn.f32 	%f716, %f709, %f696, %f636;
	fma.rn.f32 	%f717, %f709, %f698, %f637;
	ld.shared.f32 	%f718, [%r43+120];
	fma.rn.f32 	%f719, %f718, %f684, %f639;
	fma.rn.f32 	%f720, %f718, %f686, %f640;
	fma.rn.f32 	%f721, %f718, %f688, %f641;
	fma.rn.f32 	%f722, %f718, %f690, %f642;
	fma.rn.f32 	%f723, %f718, %f692, %f643;
	fma.rn.f32 	%f724, %f718, %f694, %f644;
	fma.rn.f32 	%f725, %f718, %f696, %f645;
	fma.rn.f32 	%f726, %f718, %f698, %f646;
	ld.shared.f32 	%f727, [%r43+152];
	fma.rn.f32 	%f728, %f727, %f684, %f648;
	fma.rn.f32 	%f729, %f727, %f686, %f649;
	fma.rn.f32 	%f730, %f727, %f688, %f650;
	fma.rn.f32 	%f731, %f727, %f690, %f651;
	fma.rn.f32 	%f732, %f727, %f692, %f652;
	fma.rn.f32 	%f733, %f727, %f694, %f653;
	fma.rn.f32 	%f734, %f727, %f696, %f654;
	fma.rn.f32 	%f735, %f727, %f698, %f655;
	ld.shared.f32 	%f736, [%r43+184];
	fma.rn.f32 	%f737, %f736, %f684, %f657;
	fma.rn.f32 	%f738, %f736, %f686, %f658;
	fma.rn.f32 	%f739, %f736, %f688, %f659;
	fma.rn.f32 	%f740, %f736, %f690, %f660;
	fma.rn.f32 	%f741, %f736, %f692, %f661;
	fma.rn.f32 	%f742, %f736, %f694, %f662;
	fma.rn.f32 	%f743, %f736, %f696, %f663;
	fma.rn.f32 	%f744, %f736, %f698, %f664;
	ld.shared.f32 	%f745, [%r43+216];
	fma.rn.f32 	%f746, %f745, %f684, %f666;
	fma.rn.f32 	%f747, %f745, %f686, %f667;
	fma.rn.f32 	%f748, %f745, %f688, %f668;
	fma.rn.f32 	%f749, %f745, %f690, %f669;
	fma.rn.f32 	%f750, %f745, %f692, %f670;
	fma.rn.f32 	%f751, %f745, %f694, %f671;
	fma.rn.f32 	%f752, %f745, %f696, %f672;
	fma.rn.f32 	%f753, %f745, %f698, %f673;
	ld.shared.f32 	%f754, [%r43+248];
	fma.rn.f32 	%f755, %f754, %f684, %f675;
	fma.rn.f32 	%f756, %f754, %f686, %f676;
	fma.rn.f32 	%f757, %f754, %f688, %f677;
	fma.rn.f32 	%f758, %f754, %f690, %f678;
	fma.rn.f32 	%f759, %f754, %f692, %f679;
	fma.rn.f32 	%f760, %f754, %f694, %f680;
	fma.rn.f32 	%f761, %f754, %f696, %f681;
	fma.rn.f32 	%f762, %f754, %f698, %f682;
	ld.shared.f32 	%f763, [%r43+28];
	ld.shared.f32 	%f764, [%r47+3584];
	fma.rn.f32 	%f906, %f763, %f764, %f685;
	ld.shared.f32 	%f765, [%r47+3588];
	fma.rn.f32 	%f905, %f763, %f765, %f687;
	ld.shared.f32 	%f766, [%r47+3592];
	fma.rn.f32 	%f904, %f763, %f766, %f689;
	ld.shared.f32 	%f767, [%r47+3596];
	fma.rn.f32 	%f903, %f763, %f767, %f691;
	ld.shared.f32 	%f768, [%r47+3600];
	fma.rn.f32 	%f902, %f763, %f768, %f693;
	ld.shared.f32 	%f769, [%r47+3604];
	fma.rn.f32 	%f901, %f763, %f769, %f695;
	ld.shared.f32 	%f770, [%r47+3608];
	fma.rn.f32 	%f900, %f763, %f770, %f697;
	ld.shared.f32 	%f771, [%r47+3612];
	fma.rn.f32 	%f899, %f763, %f771, %f699;
	ld.shared.f32 	%f772, [%r43+60];
	fma.rn.f32 	%f898, %f772, %f764, %f701;
	fma.rn.f32 	%f897, %f772, %f765, %f702;
	fma.rn.f32 	%f896, %f772, %f766, %f703;
	fma.rn.f32 	%f895, %f772, %f767, %f704;
	fma.rn.f32 	%f894, %f772, %f768, %f705;
	fma.rn.f32 	%f893, %f772, %f769, %f706;
	fma.rn.f32 	%f892, %f772, %f770, %f707;
	fma.rn.f32 	%f891, %f772, %f771, %f708;
	ld.shared.f32 	%f773, [%r43+92];
	fma.rn.f32 	%f890, %f773, %f764, %f710;
	fma.rn.f32 	%f889, %f773, %f765, %f711;
	fma.rn.f32 	%f888, %f773, %f766, %f712;
	fma.rn.f32 	%f887, %f773, %f767, %f713;
	fma.rn.f32 	%f886, %f773, %f768, %f714;
	fma.rn.f32 	%f885, %f773, %f769, %f715;
	fma.rn.f32 	%f884, %f773, %f770, %f716;
	fma.rn.f32 	%f883, %f773, %f771, %f717;
	ld.shared.f32 	%f774, [%r43+124];
	fma.rn.f32 	%f882, %f774, %f764, %f719;
	fma.rn.f32 	%f881, %f774, %f765, %f720;
	fma.rn.f32 	%f880, %f774, %f766, %f721;
	fma.rn.f32 	%f879, %f774, %f767, %f722;
	fma.rn.f32 	%f878, %f774, %f768, %f723;
	fma.rn.f32 	%f877, %f774, %f769, %f724;
	fma.rn.f32 	%f876, %f774, %f770, %f725;
	fma.rn.f32 	%f875, %f774, %f771, %f726;
	ld.shared.f32 	%f775, [%r43+156];
	fma.rn.f32 	%f874, %f775, %f764, %f728;
	fma.rn.f32 	%f873, %f775, %f765, %f729;
	fma.rn.f32 	%f872, %f775, %f766, %f730;
	fma.rn.f32 	%f871, %f775, %f767, %f731;
	fma.rn.f32 	%f870, %f775, %f768, %f732;
	fma.rn.f32 	%f869, %f775, %f769, %f733;
	fma.rn.f32 	%f868, %f775, %f770, %f734;
	fma.rn.f32 	%f867, %f775, %f771, %f735;
	ld.shared.f32 	%f776, [%r43+188];
	fma.rn.f32 	%f866, %f776, %f764, %f737;
	fma.rn.f32 	%f865, %f776, %f765, %f738;
	fma.rn.f32 	%f864, %f776, %f766, %f739;
	fma.rn.f32 	%f863, %f776, %f767, %f740;
	fma.rn.f32 	%f862, %f776, %f768, %f741;
	fma.rn.f32 	%f861, %f776, %f769, %f742;
	fma.rn.f32 	%f860, %f776, %f770, %f743;
	fma.rn.f32 	%f859, %f776, %f771, %f744;
	ld.shared.f32 	%f777, [%r43+220];
	fma.rn.f32 	%f858, %f777, %f764, %f746;
	fma.rn.f32 	%f857, %f777, %f765, %f747;
	fma.rn.f32 	%f856, %f777, %f766, %f748;
	fma.rn.f32 	%f855, %f777, %f767, %f749;
	fma.rn.f32 	%f854, %f777, %f768, %f750;
	fma.rn.f32 	%f853, %f777, %f769, %f751;
	fma.rn.f32 	%f852, %f777, %f770, %f752;
	fma.rn.f32 	%f851, %f777, %f771, %f753;
	ld.shared.f32 	%f778, [%r43+252];
	fma.rn.f32 	%f850, %f778, %f764, %f755;
	fma.rn.f32 	%f849, %f778, %f765, %f756;
	fma.rn.f32 	%f848, %f778, %f766, %f757;
	fma.rn.f32 	%f847, %f778, %f767, %f758;
	fma.rn.f32 	%f846, %f778, %f768, %f759;
	fma.rn.f32 	%f845, %f778, %f769, %f760;
	fma.rn.f32 	%f844, %f778, %f770, %f761;
	fma.rn.f32 	%f843, %f778, %f771, %f762;
	bar.sync 	0;
	add.s32 	%r65, %r65, 1;
	setp.eq.s32 	%p2, %r65, 0;
	add.s32 	%r64, %r64, 8;
	shl.b32 	%r48, %r61, 3;
	add.s32 	%r63, %r63, %r48;
	@%p2 bra 	$L__BB1_3;
	bra.uni 	$L__BB1_2;
$L__BB1_3:
	ld.param.u32 	%r62, [_ZN5sgemm8sgemm_V1EPfS0_S0_iii_param_4];
	ld.param.u64 	%rd23, [_ZN5sgemm8sgemm_V1EPfS0_S0_iii_param_2];
	cvta.to.global.u64 	%rd10, %rd23;
	mov.u32 	%r49, %tid.y;
	shl.b32 	%r50, %r49, 3;
	mov.u32 	%r51, %ctaid.y;
	shl.b32 	%r52, %r51, 7;
	add.s32 	%r53, %r52, %r50;
	mov.u32 	%r54, %tid.x;
	shl.b32 	%r55, %r54, 3;
	mov.u32 	%r56, %ctaid.x;
	shl.b32 	%r57, %r56, 7;
	add.s32 	%r58, %r57, %r55;
	mad.lo.s32 	%r59, %r53, %r62, %r58;
	mul.wide.s32 	%rd11, %r59, 4;
	add.s64 	%rd12, %rd10, %rd11;
	st.global.v4.f32 	[%rd12], {%f906, %f905, %f904, %f903};
	st.global.v4.f32 	[%rd12+16], {%f902, %f901, %f900, %f899};
	mul.wide.s32 	%rd13, %r62, 4;
	add.s64 	%rd14, %rd12, %rd13;
	st.global.v4.f32 	[%rd14], {%f898, %f897, %f896, %f895};
	st.global.v4.f32 	[%rd14+16], {%f894, %f893, %f892, %f891};
	add.s64 	%rd15, %rd14, %rd13;
	st.global.v4.f32 	[%rd15], {%f890, %f889, %f888, %f887};
	st.global.v4.f32 	[%rd15+16], {%f886, %f885, %f884, %f883};
	add.s64 	%rd16, %rd15, %rd13;
	st.global.v4.f32 	[%rd16], {%f882, %f881, %f880, %f879};
	st.global.v4.f32 	[%rd16+16], {%f878, %f877, %f876, %f875};
	add.s64 	%rd17, %rd16, %rd13;
	st.global.v4.f32 	[%rd17], {%f874, %f873, %f872, %f871};
	st.global.v4.f32 	[%rd17+16], {%f870, %f869, %f868, %f867};
	add.s64 	%rd18, %rd17, %rd13;
	st.global.v4.f32 	[%rd18], {%f866, %f865, %f864, %f863};
	st.global.v4.f32 	[%rd18+16], {%f862, %f861, %f860, %f859};
	add.s64 	%rd19, %rd18, %rd13;
	st.global.v4.f32 	[%rd19], {%f858, %f857, %f856, %f855};
	st.global.v4.f32 	[%rd19+16], {%f854, %f853, %f852, %f851};
	add.s64 	%rd20, %rd19, %rd13;
	st.global.v4.f32 	[%rd20], {%f850, %f849, %f848, %f847};
	st.global.v4.f32 	[%rd20+16], {%f846, %f845, %f844, %f843};
	ret;

}
	// .globl	_ZN5sgemm8sgemm_V2EPfS0_S0_iii
.visible .entry _ZN5sgemm8sgemm_V2EPfS0_S0_iii(
	.param .u64 .ptr .align 1 _ZN5sgemm8sgemm_V2EPfS0_S0_iii_param_0,
	.param .u64 .ptr .align 1 _ZN5sgemm8sgemm_V2EPfS0_S0_iii_param_1,
	.param .u64 .ptr .align 1 _ZN5sgemm8sgemm_V2EPfS0_S0_iii_param_2,
	.param .u32 _ZN5sgemm8sgemm_V2EPfS0_S0_iii_param_3,
	.param .u32 _ZN5sgemm8sgemm_V2EPfS0_S0_iii_param_4,
	.param .u32 _ZN5sgemm8sgemm_V2EPfS0_S0_iii_param_5
)
{
	.reg .pred 	%p<3>;
	.reg .b32 	%r<70>;
	.reg .b32 	%f<907>;
	.reg .b64 	%rd<25>;
	// demoted variable
	.shared .align 4 .b8 _ZZN5sgemm8sgemm_V2EPfS0_S0_iiiE3s_a[4096];
	// demoted variable
	.shared .align 4 .b8 _ZZN5sgemm8sgemm_V2EPfS0_S0_iiiE3s_b[4096];
	ld.param.u32 	%r15, [_ZN5sgemm8sgemm_V2EPfS0_S0_iii_param_5];
	mov.u32 	%r16, %ctaid.x;
	mov.u32 	%r17, %ctaid.y;
	mov.u32 	%r1, %tid.x;
	mov.u32 	%r2, %tid.y;
	shl.b32 	%r3, %r17, 7;
	shl.b32 	%r4, %r16, 7;
	setp.lt.s32 	%p1, %r15, 1;
	mov.f32 	%f843, 0f00000000;
	mov.f32 	%f844, %f843;
	mov.f32 	%f845, %f843;
	mov.f32 	%f846, %f843;
	mov.f32 	%f847, %f843;
	mov.f32 	%f848, %f843;
	mov.f32 	%f849, %f843;
	mov.f32 	%f850, %f843;
	mov.f32 	%f851, %f843;
	mov.f32 	%f852, %f843;
	mov.f32 	%f853, %f843;
	mov.f32 	%f854, %f843;
	mov.f32 	%f855, %f843;
	mov.f32 	%f856, %f843;
	mov.f32 	%f857, %f843;
	mov.f32 	%f858, %f843;
	mov.f32 	%f859, %f843;
	mov.f32 	%f860, %f843;
	mov.f32 	%f861, %f843;
	mov.f32 	%f862, %f843;
	mov.f32 	%f863, %f843;
	mov.f32 	%f864, %f843;
	mov.f32 	%f865, %f843;
	mov.f32 	%f866, %f843;
	mov.f32 	%f867, %f843;
	mov.f32 	%f868, %f843;
	mov.f32 	%f869, %f843;
	mov.f32 	%f870, %f843;
	mov.f32 	%f871, %f843;
	mov.f32 	%f872, %f843;
	mov.f32 	%f873, %f843;
	mov.f32 	%f874, %f843;
	mov.f32 	%f875, %f843;
	mov.f32 	%f876, %f843;
	mov.f32 	%f877, %f843;
	mov.f32 	%f878, %f843;
	mov.f32 	%f879, %f843;
	mov.f32 	%f880, %f843;
	mov.f32 	%f881, %f843;
	mov.f32 	%f882, %f843;
	mov.f32 	%f883, %f843;
	mov.f32 	%f884, %f843;
	mov.f32 	%f885, %f843;
	mov.f32 	%f886, %f843;
	mov.f32 	%f887, %f843;
	mov.f32 	%f888, %f843;
	mov.f32 	%f889, %f843;
	mov.f32 	%f890, %f843;
	mov.f32 	%f891, %f843;
	mov.f32 	%f892, %f843;
	mov.f32 	%f893, %f843;
	mov.f32 	%f894, %f843;
	mov.f32 	%f895, %f843;
	mov.f32 	%f896, %f843;
	mov.f32 	%f897, %f843;
	mov.f32 	%f898, %f843;
	mov.f32 	%f899, %f843;
	mov.f32 	%f900, %f843;
	mov.f32 	%f901, %f843;
	mov.f32 	%f902, %f843;
	mov.f32 	%f903, %f843;
	mov.f32 	%f904, %f843;
	mov.f32 	%f905, %f843;
	mov.f32 	%f906, %f843;
	@%p1 bra 	$L__BB2_3;
	ld.param.u32 	%r64, [_ZN5sgemm8sgemm_V2EPfS0_S0_iii_param_4];
	mov.u32 	%r18, %ntid.x;
	mad.lo.s32 	%r19, %r2, %r18, %r1;
	shr.u32 	%r20, %r19, 1;
	shl.b32 	%r21, %r19, 2;
	shr.u32 	%r22, %r19, 5;
	and.b32  	%r23, %r21, 124;
	add.s32 	%r24, %r15, 7;
	shr.u32 	%r25, %r24, 3;
	and.b32  	%r26, %r21, 4;
	add.s32 	%r27, %r3, %r20;
	neg.s32 	%r69, %r25;
	mad.lo.s32 	%r68, %r15, %r27, %r26;
	mad.lo.s32 	%r28, %r64, %r22, %r4;
	add.s32 	%r67, %r28, %r23;
	mov.f32 	%f843, 0f00000000;
$L__BB2_2:
	ld.param.u32 	%r65, [_ZN5sgemm8sgemm_V2EPfS0_S0_iii_param_4];
	ld.param.u64 	%rd23, [_ZN5sgemm8sgemm_V2EPfS0_S0_iii_param_1];
	ld.param.u64 	%rd22, [_ZN5sgemm8sgemm_V2EPfS0_S0_iii_param_0];
	mul.wide.s32 	%rd4, %r68, 4;
	cvta.to.global.u64 	%rd5, %rd22;
	add.s64 	%rd6, %rd5, %rd4;
	ld.global.nc.v4.f32 	{%f195, %f196, %f197, %f198}, [%rd6];
	cvta.to.global.u64 	%rd7, %rd23;
	mul.wide.s32 	%rd8, %r67, 4;
	add.s64 	%rd9, %rd7, %rd8;
	ld.global.nc.v4.f32 	{%f199, %f200, %f201, %f202}, [%rd9];
	mov.u32 	%r29, %tid.y;
	mov.u32 	%r30, %ntid.x;
	mov.u32 	%r31, %tid.x;
	mad.lo.s32 	%r32, %r29, %r30, %r31;
	shl.b32 	%r33, %r32, 11;
	and.b32  	%r34, %r33, 2048;
	mov.u32 	%r35, _ZZN5sgemm8sgemm_V2EPfS0_S0_iiiE3s_a;
	add.s32 	%r36, %r35, %r34;
	shl.b32 	%r37, %r32, 1;
	and.b32  	%r38, %r37, -4;
	add.s32 	%r39, %r36, %r38;
	st.shared.f32 	[%r39], %f195;
	st.shared.f32 	[%r39+512], %f196;
	st.shared.f32 	[%r39+1024], %f197;
	st.shared.f32 	[%r39+1536], %f198;
	shl.b32 	%r40, %r32, 4;
	and.b32  	%r41, %r40, -512;
	mov.u32 	%r42, _ZZN5sgemm8sgemm_V2EPfS0_S0_iiiE3s_b;
	add.s32 	%r43, %r42, %r41;
	and.b32  	%r44, %r40, 496;
	add.s32 	%r45, %r43, %r44;
	st.shared.v4.f32 	[%r45], {%f199, %f200, %f201, %f202};
	bar.sync 	0;
	shl.b32 	%r46, %r29, 4;
	add.s32 	%r47, %r35, %r46;
	ld.shared.v4.f32 	{%f203, %f204, %f205, %f206}, [%r47];
	ld.shared.v4.f32 	{%f207, %f208, %f209, %f210}, [%r47+256];
	shl.b32 	%r48, %r31, 4;
	add.s32 	%r49, %r42, %r48;
	ld.shared.v4.f32 	{%f211, %f212, %f213, %f214}, [%r49];
	ld.shared.v4.f32 	{%f215, %f216, %f217, %f218}, [%r49+256];
	fma.rn.f32 	%f219, %f203, %f211, %f890;
	fma.rn.f32 	%f220, %f203, %f212, %f889;
	fma.rn.f32 	%f221, %f203, %f213, %f888;
	fma.rn.f32 	%f222, %f203, %f214, %f887;
	fma.rn.f32 	%f223, %f203, %f215, %f886;
	fma.rn.f32 	%f224, %f203, %f216, %f885;
	fma.rn.f32 	%f225, %f203, %f217, %f884;
	fma.rn.f32 	%f226, %f203, %f218, %f883;
	fma.rn.f32 	%f227, %f204, %f211, %f882;
	fma.rn.f32 	%f228, %f204, %f212, %f881;
	fma.rn.f32 	%f229, %f204, %f213, %f880;
	fma.rn.f32 	%f230, %f204, %f214, %f879;
	fma.rn.f32 	%f231, %f204, %f215, %f878;
	fma.rn.f32 	%f232, %f204, %f216, %f877;
	fma.rn.f32 	%f233, %f204, %f217, %f876;
	fma.rn.f32 	%f234, %f204, %f218, %f875;
	fma.rn.f32 	%f235, %f205, %f211, %f874;
	fma.rn.f32 	%f236, %f205, %f212, %f873;
	fma.rn.f32 	%f237, %f205, %f213, %f872;
	fma.rn.f32 	%f238, %f205, %f214, %f871;
	fma.rn.f32 	%f239, %f205, %f215, %f870;
	fma.rn.f32 	%f240, %f205, %f216, %f869;
	fma.rn.f32 	%f241, %f205, %f217, %f868;
	fma.rn.f32 	%f242, %f205, %f218, %f867;
	fma.rn.f32 	%f243, %f206, %f211, %f866;
	fma.rn.f32 	%f244, %f206, %f212, %f865;
	fma.rn.f32 	%f245, %f206, %f213, %f864;
	fma.rn.f32 	%f246, %f206, %f214, %f863;
	fma.rn.f32 	%f247, %f206, %f215, %f862;
	fma.rn.f32 	%f248, %f206, %f216, %f861;
	fma.rn.f32 	%f249, %f206, %f217, %f860;
	fma.rn.f32 	%f250, %f206, %f218, %f859;
	fma.rn.f32 	%f251, %f207, %f211, %f858;
	fma.rn.f32 	%f252, %f207, %f212, %f857;
	fma.rn.f32 	%f253, %f207, %f213, %f856;
	fma.rn.f32 	%f254, %f207, %f214, %f855;
	fma.rn.f32 	%f255, %f207, %f215, %f854;
	fma.rn.f32 	%f256, %f207, %f216, %f853;
	fma.rn.f32 	%f257, %f207, %f217, %f852;
	fma.rn.f32 	%f258, %f207, %f218, %f851;
	fma.rn.f32 	%f259, %f208, %f211, %f850;
	fma.rn.f32 	%f260, %f208, %f212, %f849;
	fma.rn.f32 	%f261, %f208, %f213, %f848;
	fma.rn.f32 	%f262, %f208, %f214, %f847;
	fma.rn.f32 	%f263, %f208, %f215, %f846;
	fma.rn.f32 	%f264, %f208, %f216, %f845;
	fma.rn.f32 	%f265, %f208, %f217, %f844;
	fma.rn.f32 	%f266, %f208, %f218, %f843;
	fma.rn.f32 	%f267, %f209, %f211, %f891;
	fma.rn.f32 	%f268, %f209, %f212, %f892;
	fma.rn.f32 	%f269, %f209, %f213, %f893;
	fma.rn.f32 	%f270, %f209, %f214, %f894;
	fma.rn.f32 	%f271, %f209, %f215, %f895;
	fma.rn.f32 	%f272, %f209, %f216, %f896;
	fma.rn.f32 	%f273, %f209, %f217, %f897;
	fma.rn.f32 	%f274, %f209, %f218, %f898;
	fma.rn.f32 	%f275, %f210, %f211, %f899;
	fma.rn.f32 	%f276, %f210, %f212, %f900;
	fma.rn.f32 	%f277, %f210, %f213, %f901;
	fma.rn.f32 	%f278, %f210, %f214, %f902;
	fma.rn.f32 	%f279, %f210, %f215, %f903;
	fma.rn.f32 	%f280, %f210, %f216, %f904;
	fma.rn.f32 	%f281, %f210, %f217, %f905;
	fma.rn.f32 	%f282, %f210, %f218, %f906;
	ld.shared.v4.f32 	{%f283, %f284, %f285, %f286}, [%r47+512];
	ld.shared.v4.f32 	{%f287, %f288, %f289, %f290}, [%r47+768];
	ld.shared.v4.f32 	{%f291, %f292, %f293, %f294}, [%r49+512];
	ld.shared.v4.f32 	{%f295, %f296, %f297, %f298}, [%r49+768];
	fma.rn.f32 	%f299, %f283, %f291, %f219;
	fma.rn.f32 	%f300, %f283, %f292, %f220;
	fma.rn.f32 	%f301, %f283, %f293, %f221;
	fma.rn.f32 	%f302, %f283, %f294, %f222;
	fma.rn.f32 	%f303, %f283, %f295, %f223;
	fma.rn.f32 	%f304, %f283, %f296, %f224;
	fma.rn.f32 	%f305, %f283, %f297, %f225;
	fma.rn.f32 	%f306, %f283, %f298, %f226;
	fma.rn.f32 	%f307, %f284, %f291, %f227;
	fma.rn.f32 	%f308, %f284, %f292, %f228;
	fma.rn.f32 	%f309, %f284, %f293, %f229;
	fma.rn.f32 	%f310, %f284, %f294, %f230;
	fma.rn.f32 	%f311, %f284, %f295, %f231;
	fma.rn.f32 	%f312, %f284, %f296, %f232;
	fma.rn.f32 	%f313, %f284, %f297, %f233;
	fma.rn.f32 	%f314, %f284, %f298, %f234;
	fma.rn.f32 	%f315, %f285, %f291, %f235;
	fma.rn.f32 	%f316, %f285, %f292, %f236;
	fma.rn.f32 	%f317, %f285, %f293, %f237;
	fma.rn.f32 	%f318, %f285, %f294, %f238;
	fma.rn.f32 	%f319, %f285, %f295, %f239;
	fma.rn.f32 	%f320, %f285, %f296, %f240;
	fma.rn.f32 	%f321, %f285, %f297, %f241;
	fma.rn.f32 	%f322, %f285, %f298, %f242;
	fma.rn.f32 	%f323, %f286, %f291, %f243;
	fma.rn.f32 	%f324, %f286, %f292, %f244;
	fma.rn.f32 	%f325, %f286, %f293, %f245;
	fma.rn.f32 	%f326, %f286, %f294, %f246;
	fma.rn.f32 	%f327, %f286, %f295, %f247;
	fma.rn.f32 	%f328, %f286, %f296, %f248;
	fma.rn.f32 	%f329, %f286, %f297, %f249;
	fma.rn.f32 	%f330, %f286, %f298, %f250;
	fma.rn.f32 	%f331, %f287, %f291, %f251;
	fma.rn.f32 	%f332, %f287, %f292, %f252;
	fma.rn.f32 	%f333, %f287, %f293, %f253;
	fma.rn.f32 	%f334, %f287, %f294, %f254;
	fma.rn.f32 	%f335, %f287, %f295, %f255;
	fma.rn.f32 	%f336, %f287, %f296, %f256;
	fma.rn.f32 	%f337, %f287, %f297, %f257;
	fma.rn.f32 	%f338, %f287, %f298, %f258;
	fma.rn.f32 	%f339, %f288, %f291, %f259;
	fma.rn.f32 	%f340, %f288, %f292, %f260;
	fma.rn.f32 	%f341, %f288, %f293, %f261;
	fma.rn.f32 	%f342, %f288, %f294, %f262;
	fma.rn.f32 	%f343, %f288, %f295, %f263;
	fma.rn.f32 	%f344, %f288, %f296, %f264;
	fma.rn.f32 	%f345, %f288, %f297, %f265;
	fma.rn.f32 	%f346, %f288, %f298, %f266;
	fma.rn.f32 	%f347, %f289, %f291, %f267;
	fma.rn.f32 	%f348, %f289, %f292, %f268;
	fma.rn.f32 	%f349, %f289, %f293, %f269;
	fma.rn.f32 	%f350, %f289, %f294, %f270;
	fma.rn.f32 	%f351, %f289, %f295, %f271;
	fma.rn.f32 	%f352, %f289, %f296, %f272;
	fma.rn.f32 	%f353, %f289, %f297, %f273;
	fma.rn.f32 	%f354, %f289, %f298, %f274;
	fma.rn.f32 	%f355, %f290, %f291, %f275;
	fma.rn.f32 	%f356, %f290, %f292, %f276;
	fma.rn.f32 	%f357, %f290, %f293, %f277;
	fma.rn.f32 	%f358, %f290, %f294, %f278;
	fma.rn.f32 	%f359, %f290, %f295, %f279;
	fma.rn.f32 	%f360, %f290, %f296, %f280;
	fma.rn.f32 	%f361, %f290, %f297, %f281;
	fma.rn.f32 	%f362, %f290, %f298, %f282;
	ld.shared.v4.f32 	{%f363, %f364, %f365, %f366}, [%r47+1024];
	ld.shared.v4.f32 	{%f367, %f368, %f369, %f370}, [%r47+1280];
	ld.shared.v4.f32 	{%f371, %f372, %f373, %f374}, [%r49+1024];
	ld.shared.v4.f32 	{%f375, %f376, %f377, %f378}, [%r49+1280];
	fma.rn.f32 	%f379, %f363, %f371, %f299;
	fma.rn.f32 	%f380, %f363, %f372, %f300;
	fma.rn.f32 	%f381, %f363, %f373, %f301;
	fma.rn.f32 	%f382, %f363, %f374, %f302;
	fma.rn.f32 	%f383, %f363, %f375, %f303;
	fma.rn.f32 	%f384, %f363, %f376, %f304;
	fma.rn.f32 	%f385, %f363, %f377, %f305;
	fma.rn.f32 	%f386, %f363, %f378, %f306;
	fma.rn.f32 	%f387, %f364, %f371, %f307;
	fma.rn.f32 	%f388, %f364, %f372, %f308;
	fma.rn.f32 	%f389, %f364, %f373, %f309;
	fma.rn.f32 	%f390, %f364, %f374, %f310;
	fma.rn.f32 	%f391, %f364, %f375, %f311;
	fma.rn.f32 	%f392, %f364, %f376, %f312;
	fma.rn.f32 	%f393, %f364, %f377, %f313;
	fma.rn.f32 	%f394, %f364, %f378, %f314;
	fma.rn.f32 	%f395, %f365, %f371, %f315;
	fma.rn.f32 	%f396, %f365, %f372, %f316;
	fma.rn.f32 	%f397, %f365, %f373, %f317;
	fma.rn.f32 	%f398, %f365, %f374, %f318;
	fma.rn.f32 	%f399, %f365, %f375, %f319;
	fma.rn.f32 	%f400, %f365, %f376, %f320;
	fma.rn.f32 	%f401, %f365, %f377, %f321;
	fma.rn.f32 	%f402, %f365, %f378, %f322;
	fma.rn.f32 	%f403, %f366, %f371, %f323;
	fma.rn.f32 	%f404, %f366, %f372, %f324;
	fma.rn.f32 	%f405, %f366, %f373, %f325;
	fma.rn.f32 	%f406, %f366, %f374, %f326;
	fma.rn.f32 	%f407, %f366, %f375, %f327;
	fma.rn.f32 	%f408, %f366, %f376, %f328;
	fma.rn.f32 	%f409, %f366, %f377, %f329;
	fma.rn.f32 	%f410, %f366, %f378, %f330;
	fma.rn.f32 	%f411, %f367, %f371, %f331;
	fma.rn.f32 	%f412, %f367, %f372, %f332;
	fma.rn.f32 	%f413, %f367, %f373, %f333;
	fma.rn.f32 	%f414, %f367, %f374, %f334;
	fma.rn.f32 	%f415, %f367, %f375, %f335;
	fma.rn.f32 	%f416, %f367, %f376, %f336;
	fma.rn.f32 	%f417, %f367, %f377, %f337;
	fma.rn.f32 	%f418, %f367, %f378, %f338;
	fma.rn.f32 	%f419, %f368, %f371, %f339;
	fma.rn.f32 	%f420, %f368, %f372, %f340;
	fma.rn.f32 	%f421, %f368, %f373, %f341;
	fma.rn.f32 	%f422, %f368, %f374, %f342;
	fma.rn.f32 	%f423, %f368, %f375, %f343;
	fma.rn.f32 	%f424, %f368, %f376, %f344;
	fma.rn.f32 	%f425, %f368, %f377, %f345;
	fma.rn.f32 	%f426, %f368, %f378, %f346;
	fma.rn.f32 	%f427, %f369, %f371, %f347;
	fma.rn.f32 	%f428, %f369, %f372, %f348;
	fma.rn.f32 	%f429, %f369, %f373, %f349;
	fma.rn.f32 	%f430, %f369, %f374, %f350;
	fma.rn.f32 	%f431, %f369, %f375, %f351;
	fma.rn.f32 	%f432, %f369, %f376, %f352;
	fma.rn.f32 	%f433, %f369, %f377, %f353;
	fma.rn.f32 	%f434, %f369, %f378, %f354;
	fma.rn.f32 	%f435, %f370, %f371, %f355;
	fma.rn.f32 	%f436, %f370, %f372, %f356;
	fma.rn.f32 	%f437, %f370, %f373, %f357;
	fma.rn.f32 	%f438, %f370, %f374, %f358;
	fma.rn.f32 	%f439, %f370, %f375, %f359;
	fma.rn.f32 	%f440, %f370, %f376, %f360;
	fma.rn.f32 	%f441, %f370, %f377, %f361;
	fma.rn.f32 	%f442, %f370, %f378, %f362;
	ld.shared.v4.f32 	{%f443, %f444, %f445, %f446}, [%r47+1536];
	ld.shared.v4.f32 	{%f447, %f448, %f449, %f450}, [%r47+1792];
	ld.shared.v4.f32 	{%f451, %f452, %f453, %f454}, [%r49+1536];
	ld.shared.v4.f32 	{%f455, %f456, %f457, %f458}, [%r49+1792];
	fma.rn.f32 	%f459, %f443, %f451, %f379;
	fma.rn.f32 	%f460, %f443, %f452, %f380;
	fma.rn.f32 	%f461, %f443, %f453, %f381;
	fma.rn.f32 	%f462, %f443, %f454, %f382;
	fma.rn.f32 	%f463, %f443, %f455, %f383;
	fma.rn.f32 	%f464, %f443, %f456, %f384;
	fma.rn.f32 	%f465, %f443, %f457, %f385;
	fma.rn.f32 	%f466, %f443, %f458, %f386;
	fma.rn.f32 	%f467, %f444, %f451, %f387;
	fma.rn.f32 	%f468, %f444, %f452, %f388;
	fma.rn.f32 	%f469, %f444, %f453, %f389;
	fma.rn.f32 	%f470, %f444, %f454, %f390;
	fma.rn.f32 	%f471, %f444, %f455, %f391;
	fma.rn.f32 	%f472, %f444, %f456, %f392;
	fma.rn.f32 	%f473, %f444, %f457, %f393;
	fma.rn.f32 	%f474, %f444, %f458, %f394;
	fma.rn.f32 	%f475, %f445, %f451, %f395;
	fma.rn.f32 	%f476, %f445, %f452, %f396;
	fma.rn.f32 	%f477, %f445, %f453, %f397;
	fma.rn.f32 	%f478, %f445, %f454, %f398;
	fma.rn.f32 	%f479, %f445, %f455, %f399;
	fma.rn.f32 	%f480, %f445, %f456, %f400;
	fma.rn.f32 	%f481, %f445, %f457, %f401;
	fma.rn.f32 	%f482, %f445, %f458, %f402;
	fma.rn.f32 	%f483, %f446, %f451, %f403;
	fma.rn.f32 	%f484, %f446, %f452, %f404;
	fma.rn.f32 	%f485, %f446, %f453, %f405;
	fma.rn.f32 	%f486, %f446, %f454, %f406;
	fma.rn.f32 	%f487, %f446, %f455, %f407;
	fma.rn.f32 	%f488, %f446, %f456, %f408;
	fma.rn.f32 	%f489, %f446, %f457, %f409;
	fma.rn.f32 	%f490, %f446, %f458, %f410;
	fma.rn.f32 	%f491, %f447, %f451, %f411;
	fma.rn.f32 	%f492, %f447, %f452, %f412;
	fma.rn.f32 	%f493, %f447, %f453, %f413;
	fma.rn.f32 	%f494, %f447, %f454, %f414;
	fma.rn.f32 	%f495, %f447, %f455, %f415;
	fma.rn.f32 	%f496, %f447, %f456, %f416;
	fma.rn.f32 	%f497, %f447, %f457, %f417;
	fma.rn.f32 	%f498, %f447, %f458, %f418;
	fma.rn.f32 	%f499, %f448, %f451, %f419;
	fma.rn.f32 	%f500, %f448, %f452, %f420;
	fma.rn.f32 	%f501, %f448, %f453, %f421;
	fma.rn.f32 	%f502, %f448, %f454, %f422;
	fma.rn.f32 	%f503, %f448, %f455, %f423;
	fma.rn.f32 	%f504, %f448, %f456, %f424;
	fma.rn.f32 	%f505, %f448, %f457, %f425;
	fma.rn.f32 	%f506, %f448, %f458, %f426;
	fma.rn.f32 	%f507, %f449, %f451, %f427;
	fma.rn.f32 	%f508, %f449, %f452, %f428;
	fma.rn.f32 	%f509, %f449, %f453, %f429;
	fma.rn.f32 	%f510, %f449, %f454, %f430;
	fma.rn.f32 	%f511, %f449, %f455, %f431;
	fma.rn.f32 	%f512, %f449, %f456, %f432;
	fma.rn.f32 	%f513, %f449, %f457, %f433;
	fma.rn.f32 	%f514, %f449, %f458, %f434;
	fma.rn.f32 	%f515, %f450, %f451, %f435;
	fma.rn.f32 	%f516, %f450, %f452, %f436;
	fma.rn.f32 	%f517, %f450, %f453, %f437;
	fma.rn.f32 	%f518, %f450, %f454, %f438;
	fma.rn.f32 	%f519, %f450, %f455, %f439;
	fma.rn.f32 	%f520, %f450, %f456, %f440;
	fma.rn.f32 	%f521, %f450, %f457, %f441;
	fma.rn.f32 	%f522, %f450, %f458, %f442;
	ld.shared.v4.f32 	{%f523, %f524, %f525, %f526}, [%r47+2048];
	ld.shared.v4.f32 	{%f527, %f528, %f529, %f530}, [%r47+2304];
	ld.shared.v4.f32 	{%f531, %f532, %f533, %f534}, [%r49+2048];
	ld.shared.v4.f32 	{%f535, %f536, %f537, %f538}, [%r49+2304];
	fma.rn.f32 	%f539, %f523, %f531, %f459;
	fma.rn.f32 	%f540, %f523, %f532, %f460;
	fma.rn.f32 	%f541, %f523, %f533, %f461;
	fma.rn.f32 	%f542, %f523, %f534, %f462;
	fma.rn.f32 	%f543, %f523, %f535, %f463;
	fma.rn.f32 	%f544, %f523, %f536, %f464;
	fma.rn.f32 	%f545, %f523, %f537, %f465;
	fma.rn.f32 	%f546, %f523, %f538, %f466;
	fma.rn.f32 	%f547, %f524, %f531, %f467;
	fma.rn.f32 	%f548, %f524, %f532, %f468;
	fma.rn.f32 	%f549, %f524, %f533, %f469;
	fma.rn.f32 	%f550, %f524, %f534, %f470;
	fma.rn.f32 	%f551, %f524, %f535, %f471;
	fma.rn.f32 	%f552, %f524, %f536, %f472;
	fma.rn.f32 	%f553, %f524, %f537, %f473;
	fma.rn.f32 	%f554, %f524, %f538, %f474;
	fma.rn.f32 	%f555, %f525, %f531, %f475;
	fma.rn.f32 	%f556, %f525, %f532, %f476;
	fma.rn.f32 	%f557, %f525, %f533, %f477;
	fma.rn.f32 	%f558, %f525, %f534, %f478;
	fma.rn.f32 	%f559, %f525, %f535, %f479;
	fma.rn.f32 	%f560, %f525, %f536, %f480;
	fma.rn.f32 	%f561, %f525, %f537, %f481;
	fma.rn.f32 	%f562, %f525, %f538, %f482;
	fma.rn.f32 	%f563, %f526, %f531, %f483;
	fma.rn.f32 	%f564, %f526, %f532, %f484;
	fma.rn.f32 	%f565, %f526, %f533, %f485;
	fma.rn.f32 	%f566, %f526, %f534, %f486;
	fma.rn.f32 	%f567, %f526, %f535, %f487;
	fma.rn.f32 	%f568, %f526, %f536, %f488;
	fma.rn.f32 	%f569, %f526, %f537, %f489;
	fma.rn.f32 	%f570, %f526, %f538, %f490;
	fma.rn.f32 	%f571, %f527, %f531, %f491;
	fma.rn.f32 	%f572, %f527, %f532, %f492;
	fma.rn.f32 	%f573, %f527, %f533, %f493;
	fma.rn.f32 	%f574, %f527, %f534, %f494;
	fma.rn.f32 	%f575, %f527, %f535, %f495;
	fma.rn.f32 	%f576, %f527, %f536, %f496;
	fma.rn.f32 	%f577, %f527, %f537, %f497;
	fma.rn.f32 	%f578, %f527, %f538, %f498;
	fma.rn.f32 	%f579, %f528, %f531, %f499;
	fma.rn.f32 	%f580, %f528, %f532, %f500;
	fma.rn.f32 	%f581, %f528, %f533, %f501;
	fma.rn.f32 	%f582, %f528, %f534, %f502;
	fma.rn.f32 	%f583, %f528, %f535, %f503;
	fma.rn.f32 	%f584, %f528, %f536, %f504;
	fma.rn.f32 	%f585, %f528, %f537, %f505;
	fma.rn.f32 	%f586, %f528, %f538, %f506;
	fma.rn.f32 	%f587, %f529, %f531, %f507;
	fma.rn.f32 	%f588, %f529, %f532, %f508;
	fma.rn.f32 	%f589, %f529, %f533, %f509;
	fma.rn.f32 	%f590, %f529, %f534, %f510;
	fma.rn.f32 	%f591, %f529, %f535, %f511;
	fma.rn.f32 	%f592, %f529, %f536, %f512;
	fma.rn.f32 	%f593, %f529, %f537, %f513;
	fma.rn.f32 	%f594, %f529, %f538, %f514;
	fma.rn.f32 	%f595, %f530, %f531, %f515;
	fma.rn.f32 	%f596, %f530, %f532, %f516;
	fma.rn.f32 	%f597, %f530, %f533, %f517;
	fma.rn.f32 	%f598, %f530, %f534, %f518;
	fma.rn.f32 	%f599, %f530, %f535, %f519;
	fma.rn.f32 	%f600, %f530, %f536, %f520;
	fma.rn.f32 	%f601, %f530, %f537, %f521;
	fma.rn.f32 	%f602, %f530, %f538, %f522;
	ld.shared.v4.f32 	{%f603, %f604, %f605, %f606}, [%r47+2560];
	ld.shared.v4.f32 	{%f607, %f608, %f609, %f610}, [%r47+2816];
	ld.shared.v4.f32 	{%f611, %f612, %f613, %f614}, [%r49+2560];
	ld.shared.v4.f32 	{%f615, %f616, %f617, %f618}, [%r49+2816];
	fma.rn.f32 	%f619, %f603, %f611, %f539;
	fma.rn.f32 	%f620, %f603, %f612, %f540;
	fma.rn.f32 	%f621, %f603, %f613, %f541;
	fma.rn.f32 	%f622, %f603, %f614, %f542;
	fma.rn.f32 	%f623, %f603, %f615, %f543;
	fma.rn.f32 	%f624, %f603, %f616, %f544;
	fma.rn.f32 	%f625, %f603, %f617, %f545;
	fma.rn.f32 	%f626, %f603, %f618, %f546;
	fma.rn.f32 	%f627, %f604, %f611, %f547;
	fma.rn.f32 	%f628, %f604, %f612, %f548;
	fma.rn.f32 	%f629, %f604, %f613, %f549;
	fma.rn.f32 	%f630, %f604, %f614, %f550;
	fma.rn.f32 	%f631, %f604, %f615, %f551;
	fma.rn.f32 	%f632, %f604, %f616, %f552;
	fma.rn.f32 	%f633, %f604, %f617, %f553;
	fma.rn.f32 	%f634, %f604, %f618, %f554;
	fma.rn.f32 	%f635, %f605, %f611, %f555;
	fma.rn.f32 	%f636, %f605, %f612, %f556;
	fma.rn.f32 	%f637, %f605, %f613, %f557;
	fma.rn.f32 	%f638, %f605, %f614, %f558;
	fma.rn.f32 	%f639, %f605, %f615, %f559;
	fma.rn.f32 	%f640, %f605, %f616, %f560;
	fma.rn.f32 	%f641, %f605, %f617, %f561;
	fma.rn.f32 	%f642, %f605, %f618, %f562;
	fma.rn.f32 	%f643, %f606, %f611, %f563;
	fma.rn.f32 	%f644, %f606, %f612, %f564;
	fma.rn.f32 	%f645, %f606, %f613, %f565;
	fma.rn.f32 	%f646, %f606, %f614, %f566;
	fma.rn.f32 	%f647, %f606, %f615, %f567;
	fma.rn.f32 	%f648, %f606, %f616, %f568;
	fma.rn.f32 	%f649, %f606, %f617, %f569;
	fma.rn.f32 	%f650, %f606, %f618, %f570;
	fma.rn.f32 	%f651, %f607, %f611, %f571;
	fma.rn.f32 	%f652, %f607, %f612, %f572;
	fma.rn.f32 	%f653, %f607, %f613, %f573;
	fma.rn.f32 	%f654, %f607, %f614, %f574;
	fma.rn.f32 	%f655, %f607, %f615, %f575;
	fma.rn.f32 	%f656, %f607, %f616, %f576;
	fma.rn.f32 	%f657, %f607, %f617, %f577;
	fma.rn.f32 	%f658, %f607, %f618, %f578;
	fma.rn.f32 	%f659, %f608, %f611, %f579;
	fma.rn.f32 	%f660, %f608, %f612, %f580;
	fma.rn.f32 	%f661, %f608, %f613, %f581;
	fma.rn.f32 	%f662, %f608, %f614, %f582;
	fma.rn.f32 	%f663, %f608, %f615, %f583;
	fma.rn.f32 	%f664, %f608, %f616, %f584;
	fma.rn.f32 	%f665, %f608, %f617, %f585;
	fma.rn.f32 	%f666, %f608, %f618, %f586;
	fma.rn.f32 	%f667, %f609, %f611, %f587;
	fma.rn.f32 	%f668, %f609, %f612, %f588;
	fma.rn.f32 	%f669, %f609, %f613, %f589;
	fma.rn.f32 	%f670, %f609, %f614, %f590;
	fma.rn.f32 	%f671, %f609, %f615, %f591;
	fma.rn.f32 	%f672, %f609, %f616, %f592;
	fma.rn.f32 	%f673, %f609, %f617, %f593;
	fma.rn.f32 	%f674, %f609, %f618, %f594;
	fma.rn.f32 	%f675, %f610, %f611, %f595;
	fma.rn.f32 	%f676, %f610, %f612, %f596;
	fma.rn.f32 	%f677, %f610, %f613, %f597;
	fma.rn.f32 	%f678, %f610, %f614, %f598;
	fma.rn.f32 	%f679, %f610, %f615, %f599;
	fma.rn.f32 	%f680, %f610, %f616, %f600;
	fma.rn.f32 	%f681, %f610, %f617, %f601;
	fma.rn.f32 	%f682, %f610, %f618, %f602;
	ld.shared.v4.f32 	{%f683, %f684, %f685, %f686}, [%r47+3072];
	ld.shared.v4.f32 	{%f687, %f688, %f689, %f690}, [%r47+3328];
	ld.shared.v4.f32 	{%f691, %f692, %f693, %f694}, [%r49+3072];
	ld.shared.v4.f32 	{%f695, %f696, %f697, %f698}, [%r49+3328];
	fma.rn.f32 	%f699, %f683, %f691, %f619;
	fma.rn.f32 	%f700, %f683, %f692, %f620;
	fma.rn.f32 	%f701, %f683, %f693, %f621;
	fma.rn.f32 	%f702, %f683, %f694, %f622;
	fma.rn.f32 	%f703, %f683, %f695, %f623;
	fma.rn.f32 	%f704, %f683, %f696, %f624;
	fma.rn.f32 	%f705, %f683, %f697, %f625;
	fma.rn.f32 	%f706, %f683, %f698, %f626;
	fma.rn.f32 	%f707, %f684, %f691, %f627;
	fma.rn.f32 	%f708, %f684, %f692, %f628;
	fma.rn.f32 	%f709, %f684, %f693, %f629;
	fma.rn.f32 	%f710, %f684, %f694, %f630;
	fma.rn.f32 	%f711, %f684, %f695, %f631;
	fma.rn.f32 	%f712, %f684, %f696, %f632;
	fma.rn.f32 	%f713, %f684, %f697, %f633;
	fma.rn.f32 	%f714, %f684, %f698, %f634;
	fma.rn.f32 	%f715, %f685, %f691, %f635;
	fma.rn.f32 	%f716, %f685, %f692, %f636;
	fma.rn.f32 	%f717, %f685, %f693, %f637;
	fma.rn.f32 	%f718, %f685, %f694, %f638;
	fma.rn.f32 	%f719, %f685, %f695, %f639;
	fma.rn.f32 	%f720, %f685, %f696, %f640;
	fma.rn.f32 	%f721, %f685, %f697, %f641;
	fma.rn.f32 	%f722, %f685, %f698, %f642;
	fma.rn.f32 	%f723, %f686, %f691, %f643;
	fma.rn.f32 	%f724, %f686, %f692, %f644;
	fma.rn.f32 	%f725, %f686, %f693, %f645;
	fma.rn.f32 	%f726, %f686, %f694, %f646;
	fma.rn.f32 	%f727, %f686, %f695, %f647;
	fma.rn.f32 	%f728, %f686, %f696, %f648;
	fma.rn.f32 	%f729, %f686, %f697, %f649;
	fma.rn.f32 	%f730, %f686, %f698, %f650;
	fma.rn.f32 	%f731, %f687, %f691, %f651;
	fma.rn.f32 	%f732, %f687, %f692, %f652;
	fma.rn.f32 	%f733, %f687, %f693, %f653;
	fma.rn.f32 	%f734, %f687, %f694, %f654;
	fma.rn.f32 	%f735, %f687, %f695, %f655;
	fma.rn.f32 	%f736, %f687, %f696, %f656;
	fma.rn.f32 	%f737, %f687, %f697, %f657;
	fma.rn.f32 	%f738, %f687, %f698, %f658;
	fma.rn.f32 	%f739, %f688, %f691, %f659;
	fma.rn.f32 	%f740, %f688, %f692, %f660;
	fma.rn.f32 	%f741, %f688, %f693, %f661;
	fma.rn.f32 	%f742, %f688, %f694, %f662;
	fma.rn.f32 	%f743, %f688, %f695, %f663;
	fma.rn.f32 	%f744, %f688, %f696, %f664;
	fma.rn.f32 	%f745, %f688, %f697, %f665;
	fma.rn.f32 	%f746, %f688, %f698, %f666;
	fma.rn.f32 	%f747, %f689, %f691, %f667;
	fma.rn.f32 	%f748, %f689, %f692, %f668;
	fma.rn.f32 	%f749, %f689, %f693, %f669;
	fma.rn.f32 	%f750, %f689, %f694, %f670;
	fma.rn.f32 	%f751, %f689, %f695, %f671;
	fma.rn.f32 	%f752, %f689, %f696, %f672;
	fma.rn.f32 	%f753, %f689, %f697, %f673;
	fma.rn.f32 	%f754, %f689, %f698, %f674;
	fma.rn.f32 	%f755, %f690, %f691, %f675;
	fma.rn.f32 	%f756, %f690, %f692, %f676;
	fma.rn.f32 	%f757, %f690, %f693, %f677;
	fma.rn.f32 	%f758, %f690, %f694, %f678;
	fma.rn.f32 	%f759, %f690, %f695, %f679;
	fma.rn.f32 	%f760, %f690, %f696, %f680;
	fma.rn.f32 	%f761, %f690, %f697, %f681;
	fma.rn.f32 	%f762, %f690, %f698, %f682;
	ld.shared.v4.f32 	{%f763, %f764, %f765, %f766}, [%r47+3584];
	ld.shared.v4.f32 	{%f767, %f768, %f769, %f770}, [%r47+3840];
	ld.shared.v4.f32 	{%f771, %f772, %f773, %f774}, [%r49+3584];
	ld.shared.v4.f32 	{%f775, %f776, %f777, %f778}, [%r49+3840];
	fma.rn.f32 	%f890, %f763, %f771, %f699;
	fma.rn.f32 	%f889, %f763, %f772, %f700;
	fma.rn.f32 	%f888, %f763, %f773, %f701;
	fma.rn.f32 	%f887, %f763, %f774, %f702;
	fma.rn.f32 	%f886, %f763, %f775, %f703;
	fma.rn.f32 	%f885, %f763, %f776, %f704;
	fma.rn.f32 	%f884, %f763, %f777, %f705;
	fma.rn.f32 	%f883, %f763, %f778, %f706;
	fma.rn.f32 	%f882, %f764, %f771, %f707;
	fma.rn.f32 	%f881, %f764, %f772, %f708;
	fma.rn.f32 	%f880, %f764, %f773, %f709;
	fma.rn.f32 	%f879, %f764, %f774, %f710;
	fma.rn.f32 	%f878, %f764, %f775, %f711;
	fma.rn.f32 	%f877, %f764, %f776, %f712;
	fma.rn.f32 	%f876, %f764, %f777, %f713;
	fma.rn.f32 	%f875, %f764, %f778, %f714;
	fma.rn.f32 	%f874, %f765, %f771, %f715;
	fma.rn.f32 	%f873, %f765, %f772, %f716;
	fma.rn.f32 	%f872, %f765, %f773, %f717;
	fma.rn.f32 	%f871, %f765, %f774, %f718;
	fma.rn.f32 	%f870, %f765, %f775, %f719;
	fma.rn.f32 	%f869, %f765, %f776, %f720;
	fma.rn.f32 	%f868, %f765, %f777, %f721;
	fma.rn.f32 	%f867, %f765, %f778, %f722;
	fma.rn.f32 	%f866, %f766, %f771, %f723;
	fma.rn.f32 	%f865, %f766, %f772, %f724;
	fma.rn.f32 	%f864, %f766, %f773, %f725;
	fma.rn.f32 	%f863, %f766, %f774, %f726;
	fma.rn.f32 	%f862, %f766, %f775, %f727;
	fma.rn.f32 	%f861, %f766, %f776, %f728;
	fma.rn.f32 	%f860, %f766, %f777, %f729;
	fma.rn.f32 	%f859, %f766, %f778, %f730;
	fma.rn.f32 	%f858, %f767, %f771, %f731;
	fma.rn.f32 	%f857, %f767, %f772, %f732;
	fma.rn.f32 	%f856, %f767, %f773, %f733;
	fma.rn.f32 	%f855, %f767, %f774, %f734;
	fma.rn.f32 	%f854, %f767, %f775, %f735;
	fma.rn.f32 	%f853, %f767, %f776, %f736;
	fma.rn.f32 	%f852, %f767, %f777, %f737;
	fma.rn.f32 	%f851, %f767, %f778, %f738;
	fma.rn.f32 	%f850, %f768, %f771, %f739;
	fma.rn.f32 	%f849, %f768, %f772, %f740;
	fma.rn.f32 	%f848, %f768, %f773, %f741;
	fma.rn.f32 	%f847, %f768, %f774, %f742;
	fma.rn.f32 	%f846, %f768, %f775, %f743;
	fma.rn.f32 	%f845, %f768, %f776, %f744;
	fma.rn.f32 	%f844, %f768, %f777, %f745;
	fma.rn.f32 	%f843, %f768, %f778, %f746;
	fma.rn.f32 	%f891, %f769, %f771, %f747;
	fma.rn.f32 	%f892, %f769, %f772, %f748;
	fma.rn.f32 	%f893, %f769, %f773, %f749;
	fma.rn.f32 	%f894, %f769, %f774, %f750;
	fma.rn.f32 	%f895, %f769, %f775, %f751;
	fma.rn.f32 	%f896, %f769, %f776, %f752;
	fma.rn.f32 	%f897, %f769, %f777, %f753;
	fma.rn.f32 	%f898, %f769, %f778, %f754;
	fma.rn.f32 	%f899, %f770, %f771, %f755;
	fma.rn.f32 	%f900, %f770, %f772, %f756;
	fma.rn.f32 	%f901, %f770, %f773, %f757;
	fma.rn.f32 	%f902, %f770, %f774, %f758;
	fma.rn.f32 	%f903, %f770, %f775, %f759;
	fma.rn.f32 	%f904, %f770, %f776, %f760;
	fma.rn.f32 	%f905, %f770, %f777, %f761;
	fma.rn.f32 	%f906, %f770, %f778, %f762;
	bar.sync 	0;
	add.s32 	%r69, %r69, 1;
	setp.eq.s32 	%p2, %r69, 0;
	add.s32 	%r68, %r68, 8;
	shl.b32 	%r50, %r65, 3;
	add.s32 	%r67, %r67, %r50;
	@%p2 bra 	$L__BB2_3;
	bra.uni 	$L__BB2_2;
$L__BB2_3:
	ld.param.u32 	%r66, [_ZN5sgemm8sgemm_V2EPfS0_S0_iii_param_4];
	ld.param.u64 	%rd24, [_ZN5sgemm8sgemm_V2EPfS0_S0_iii_param_2];
	cvta.to.global.u64 	%rd10, %rd24;
	mov.u32 	%r51, %tid.y;
	shl.b32 	%r52, %r51, 2;
	mov.u32 	%r53, %ctaid.y;
	shl.b32 	%r54, %r53, 7;
	add.s32 	%r55, %r54, %r52;
	mov.u32 	%r56, %tid.x;
	shl.b32 	%r57, %r56, 2;
	mov.u32 	%r58, %ctaid.x;
	shl.b32 	%r59, %r58, 7;
	add.s32 	%r60, %r59, %r57;
	mad.lo.s32 	%r61, %r55, %r66, %r60;
	mul.wide.s32 	%rd11, %r61, 4;
	add.s64 	%rd12, %rd10, %rd11;
	st.global.v4.f32 	[%rd12], {%f890, %f889, %f888, %f887};
	st.global.v4.f32 	[%rd12+256], {%f886, %f885, %f884, %f883};
	mul.wide.s32 	%rd13, %r66, 4;
	add.s64 	%rd14, %rd12, %rd13;
	st.global.v4.f32 	[%rd14], {%f882, %f881, %f880, %f879};
	st.global.v4.f32 	[%rd14+256], {%f878, %f877, %f876, %f875};
	add.s64 	%rd15, %rd14, %rd13;
	st.global.v4.f32 	[%rd15], {%f874, %f873, %f872, %f871};
	st.global.v4.f32 	[%rd15+256], {%f870, %f869, %f868, %f867};
	add.s64 	%rd16, %rd15, %rd13;
	st.global.v4.f32 	[%rd16], {%f866, %f865, %f864, %f863};
	st.global.v4.f32 	[%rd16+256], {%f862, %f861, %f860, %f859};
	add.s32 	%r62, %r55, 64;
	mad.lo.s32 	%r63, %r62, %r66, %r60;
	mul.wide.s32 	%rd17, %r63, 4;
	add.s64 	%rd18, %rd10, %rd17;
	st.global.v4.f32 	[%rd18], {%f858, %f857, %f856, %f855};
	st.global.v4.f32 	[%rd18+256], {%f854, %f853, %f852, %f851};
	add.s64 	%rd19, %rd18, %rd13;
	st.global.v4.f32 	[%rd19], {%f850, %f849, %f848, %f847};
	st.global.v4.f32 	[%rd19+256], {%f846, %f845, %f844, %f843};
	add.s64 	%rd20, %rd19, %rd13;
	st.global.v4.f32 	[%rd20], {%f891, %f892, %f893, %f894};
	st.global.v4.f32 	[%rd20+256], {%f895, %f896, %f897, %f898};
	add.s64 	%rd21, %rd20, %rd13;
	st.global.v4.f32 	[%rd21], {%f899, %f900, %f901, %f902};
	st.global.v4.f32 	[%rd21+256], {%f903, %f904, %f905, %f906};
	ret;

}
	// .globl	_ZN5sgemm8sgemm_V3EPfS0_S0_iii
.visible .entry _ZN5sgemm8sgemm_V3EPfS0_S0_iii(
	.param .u64 .ptr .align 1 _ZN5sgemm8sgemm_V3EPfS0_S0_iii_param_0,
	.param .u64 .ptr .align 1 _ZN5sgemm8sgemm_V3EPfS0_S0_iii_param_1,
	.param .u64 .ptr .align 1 _ZN5sgemm8sgemm_V3EPfS0_S0_iii_param_2,
	.param .u32 _ZN5sgemm8sgemm_V3EPfS0_S0_iii_param_3,
	.param .u32 _ZN5sgemm8sgemm_V3EPfS0_S0_iii_param_4,
	.param .u32 _ZN5sgemm8sgemm_V3EPfS0_S0_iii_param_5
)
{
	.reg .pred 	%p<3>;
	.reg .b32 	%r<103>;
	.reg .b32 	%f<1555>;
	.reg .b64 	%rd<31>;
	// demoted variable
	.shared .align 4 .b8 _ZZN5sgemm8sgemm_V3EPfS0_S0_iiiE3s_a[8192];
	// demoted variable
	.shared .align 4 .b8 _ZZN5sgemm8sgemm_V3EPfS0_S0_iiiE3s_b[8192];
	ld.param.u64 	%rd1, [_ZN5sgemm8sgemm_V3EPfS0_S0_iii_param_0];
	ld.param.u64 	%rd2, [_ZN5sgemm8sgemm_V3EPfS0_S0_iii_param_1];
	ld.param.u32 	%r16, [_ZN5sgemm8sgemm_V3EPfS0_S0_iii_param_4];
	ld.param.u32 	%r17, [_ZN5sgemm8sgemm_V3EPfS0_S0_iii_param_5];
	cvta.to.global.u64 	%rd4, %rd2;
	cvta.to.global.u64 	%rd5, %rd1;
	mov.u32 	%r18, %ctaid.x;
	mov.u32 	%r19, %ctaid.y;
	mov.u32 	%r20, %tid.x;
	mov.u32 	%r21, %tid.y;
	mov.u32 	%r22, %ntid.x;
	mad.lo.s32 	%r23, %r21, %r22, %r20;
	shr.u32 	%r24, %r23, 1;
	shl.b32 	%r25, %r23, 2;
	and.b32  	%r26, %r25, 4;
	shr.u32 	%r1, %r23, 5;
	and.b32  	%r2, %r25, 124;
	shl.b32 	%r27, %r19, 7;
	add.s32 	%r28, %r27, %r24;
	shl.b32 	%r3, %r18, 7;
	or.b32  	%r29, %r2, %r3;
	mad.lo.s32 	%r4, %r17, %r28, %r26;
	mad.lo.s32 	%r30, %r16, %r1, %r29;
	mul.wide.s32 	%rd6, %r4, 4;
	add.s64 	%rd7, %rd5, %rd6;
	ld.global.nc.v4.f32 	{%f194, %f195, %f196, %f197}, [%rd7];
	mul.wide.s32 	%rd8, %r30, 4;
	add.s64 	%rd9, %rd4, %rd8;
	ld.global.nc.v4.f32 	{%f198, %f199, %f200, %f201}, [%rd9];
	shl.b32 	%r31, %r23, 11;
	and.b32  	%r32, %r31, 2048;
	mov.u32 	%r33, _ZZN5sgemm8sgemm_V3EPfS0_S0_iiiE3s_a;
	add.s32 	%r34, %r33, %r32;
	shl.b32 	%r35, %r24, 2;
	add.s32 	%r36, %r34, %r35;
	st.shared.f32 	[%r36], %f194;
	st.shared.f32 	[%r36+512], %f195;
	st.shared.f32 	[%r36+1024], %f196;
	st.shared.f32 	[%r36+1536], %f197;
	shl.b32 	%r37, %r1, 9;
	mov.u32 	%r38, _ZZN5sgemm8sgemm_V3EPfS0_S0_iiiE3s_b;
	add.s32 	%r39, %r38, %r37;
	shl.b32 	%r40, %r23, 4;
	and.b32  	%r41, %r40, 496;
	add.s32 	%r42, %r39, %r41;
	st.shared.v4.f32 	[%r42], {%f198, %f199, %f200, %f201};
	setp.lt.s32 	%p1, %r17, 9;
	mov.f32 	%f1491, 0f00000000;
	mov.f32 	%f1492, %f1491;
	mov.f32 	%f1493, %f1491;
	mov.f32 	%f1494, %f1491;
	mov.f32 	%f1495, %f1491;
	mov.f32 	%f1496, %f1491;
	mov.f32 	%f1497, %f1491;
	mov.f32 	%f1498, %f1491;
	mov.f32 	%f1499, %f1491;
	mov.f32 	%f1500, %f1491;
	mov.f32 	%f1501, %f1491;
	mov.f32 	%f1502, %f1491;
	mov.f32 	%f1503, %f1491;
	mov.f32 	%f1504, %f1491;
	mov.f32 	%f1505, %f1491;
	mov.f32 	%f1506, %f1491;
	mov.f32 	%f1507, %f1491;
	mov.f32 	%f1508, %f1491;
	mov.f32 	%f1509, %f1491;
	mov.f32 	%f1510, %f1491;
	mov.f32 	%f1511, %f1491;
	mov.f32 	%f1512, %f1491;
	mov.f32 	%f1513, %f1491;
	mov.f32 	%f1514, %f1491;
	mov.f32 	%f1515, %f1491;
	mov.f32 	%f1516, %f1491;
	mov.f32 	%f1517, %f1491;
	mov.f32 	%f1518, %f1491;
	mov.f32 	%f1519, %f1491;
	mov.f32 	%f1520, %f1491;
	mov.f32 	%f1521, %f1491;
	mov.f32 	%f1522, %f1491;
	mov.f32 	%f1523, %f1491;
	mov.f32 	%f1524, %f1491;
	mov.f32 	%f1525, %f1491;
	mov.f32 	%f1526, %f1491;
	mov.f32 	%f1527, %f1491;
	mov.f32 	%f1528, %f1491;
	mov.f32 	%f1529, %f1491;
	mov.f32 	%f1530, %f1491;
	mov.f32 	%f1531, %f1491;
	mov.f32 	%f1532, %f1491;
	mov.f32 	%f1533, %f1491;
	mov.f32 	%f1534, %f1491;
	mov.f32 	%f1535, %f1491;
	mov.f32 	%f1536, %f1491;
	mov.f32 	%f1537, %f1491;
	mov.f32 	%f1538, %f1491;
	mov.f32 	%f1539, %f1491;
	mov.f32 	%f1540, %f1491;
	mov.f32 	%f1541, %f1491;
	mov.f32 	%f1542, %f1491;
	mov.f32 	%f1543, %f1491;
	mov.f32 	%f1544, %f1491;
	mov.f32 	%f1545, %f1491;
	mov.f32 	%f1546, %f1491;
	mov.f32 	%f1547, %f1491;
	mov.f32 	%f1548, %f1491;
	mov.f32 	%f1549, %f1491;
	mov.f32 	%f1550, %f1491;
	mov.f32 	%f1551, %f1491;
	mov.f32 	%f1552, %f1491;
	mov.f32 	%f1553, %f1491;
	mov.f32 	%f1554, %f1491;
	@%p1 bra 	$L__BB3_3;
	ld.param.u32 	%r96, [_ZN5sgemm8sgemm_V3EPfS0_S0_iii_param_4];
	add.s32 	%r44, %r17, 7;
	shr.u32 	%r45, %r44, 3;
	neg.s32 	%r102, %r45;
	add.s32 	%r101, %r4, 8;
	add.s32 	%r46, %r1, 8;
	mad.lo.s32 	%r47, %r96, %r46, %r3;
	add.s32 	%r100, %r47, %r2;
	mov.f32 	%f1491, 0f00000000;
	mov.b32 	%r99, 0;
$L__BB3_2:
	ld.param.u32 	%r97, [_ZN5sgemm8sgemm_V3EPfS0_S0_iii_param_4];
	ld.param.u64 	%rd29, [_ZN5sgemm8sgemm_V3EPfS0_S0_iii_param_1];
	ld.param.u64 	%rd28, [_ZN5sgemm8sgemm_V3EPfS0_S0_iii_param_0];
	mul.wide.s32 	%rd10, %r101, 4;
	cvta.to.global.u64 	%rd11, %rd28;
	add.s64 	%rd12, %rd11, %rd10;
	add.s32 	%r99, %r99, 1;
	ld.global.nc.v4.f32 	{%f203, %f204, %f205, %f206}, [%rd12];
	cvta.to.global.u64 	%rd13, %rd29;
	mul.wide.s32 	%rd14, %r100, 4;
	add.s64 	%rd15, %rd13, %rd14;
	ld.global.nc.v4.f32 	{%f207, %f208, %f209, %f210}, [%rd15];
	shl.b32 	%r48, %r99, 12;
	and.b32  	%r49, %r48, 4096;
	xor.b32  	%r50, %r49, 4096;
	mov.u32 	%r51, _ZZN5sgemm8sgemm_V3EPfS0_S0_iiiE3s_a;
	add.s32 	%r52, %r51, %r50;
	mov.u32 	%r53, _ZZN5sgemm8sgemm_V3EPfS0_S0_iiiE3s_b;
	add.s32 	%r54, %r53, %r50;
	mov.u32 	%r55, %tid.y;
	shl.b32 	%r56, %r55, 4;
	add.s32 	%r57, %r52, %r56;
	ld.shared.v4.f32 	{%f211, %f212, %f213, %f214}, [%r57];
	ld.shared.v4.f32 	{%f215, %f216, %f217, %f218}, [%r57+256];
	mov.u32 	%r58, %tid.x;
	shl.b32 	%r59, %r58, 4;
	add.s32 	%r60, %r54, %r59;
	ld.shared.v4.f32 	{%f219, %f220, %f221, %f222}, [%r60];
	ld.shared.v4.f32 	{%f223, %f224, %f225, %f226}, [%r60+256];
	fma.rn.f32 	%f227, %f211, %f219, %f1554;
	fma.rn.f32 	%f228, %f211, %f220, %f1553;
	fma.rn.f32 	%f229, %f211, %f221, %f1552;
	fma.rn.f32 	%f230, %f211, %f222, %f1551;
	fma.rn.f32 	%f231, %f211, %f223, %f1550;
	fma.rn.f32 	%f232, %f211, %f224, %f1549;
	fma.rn.f32 	%f233, %f211, %f225, %f1548;
	fma.rn.f32 	%f234, %f211, %f226, %f1547;
	fma.rn.f32 	%f235, %f212, %f219, %f1546;
	fma.rn.f32 	%f236, %f212, %f220, %f1545;
	fma.rn.f32 	%f237, %f212, %f221, %f1544;
	fma.rn.f32 	%f238, %f212, %f222, %f1543;
	fma.rn.f32 	%f239, %f212, %f223, %f1542;
	fma.rn.f32 	%f240, %f212, %f224, %f1541;
	fma.rn.f32 	%f241, %f212, %f225, %f1540;
	fma.rn.f32 	%f242, %f212, %f226, %f1539;
	fma.rn.f32 	%f243, %f213, %f219, %f1538;
	fma.rn.f32 	%f244, %f213, %f220, %f1537;
	fma.rn.f32 	%f245, %f213, %f221, %f1536;
	fma.rn.f32 	%f246, %f213, %f222, %f1535;
	fma.rn.f32 	%f247, %f213, %f223, %f1534;
	fma.rn.f32 	%f248, %f213, %f224, %f1533;
	fma.rn.f32 	%f249, %f213, %f225, %f1532;
	fma.rn.f32 	%f250, %f213, %f226, %f1531;
	fma.rn.f32 	%f251, %f214, %f219, %f1530;
	fma.rn.f32 	%f252, %f214, %f220, %f1529;
	fma.rn.f32 	%f253, %f214, %f221, %f1528;
	fma.rn.f32 	%f254, %f214, %f222, %f1527;
	fma.rn.f32 	%f255, %f214, %f223, %f1526;
	fma.rn.f32 	%f256, %f214, %f224, %f1525;
	fma.rn.f32 	%f257, %f214, %f225, %f1524;
	fma.rn.f32 	%f258, %f214, %f226, %f1523;
	fma.rn.f32 	%f259, %f215, %f219, %f1522;
	fma.rn.f32 	%f260, %f215, %f220, %f1521;
	fma.rn.f32 	%f261, %f215, %f221, %f1520;
	fma.rn.f32 	%f262, %f215, %f222, %f1519;
	fma.rn.f32 	%f263, %f215, %f223, %f1518;
	fma.rn.f32 	%f264, %f215, %f224, %f1517;
	fma.rn.f32 	%f265, %f215, %f225, %f1516;
	fma.rn.f32 	%f266, %f215, %f226, %f1515;
	fma.rn.f32 	%f267, %f216, %f219, %f1514;
	fma.rn.f32 	%f268, %f216, %f220, %f1513;
	fma.rn.f32 	%f269, %f216, %f221, %f1512;
	fma.rn.f32 	%f270, %f216, %f222, %f1511;
	fma.rn.f32 	%f271, %f216, %f223, %f1510;
	fma.rn.f32 	%f272, %f216, %f224, %f1509;
	fma.rn.f32 	%f273, %f216, %f225, %f1508;
	fma.rn.f32 	%f274, %f216, %f226, %f1507;
	fma.rn.f32 	%f275, %f217, %f219, %f1506;
	fma.rn.f32 	%f276, %f217, %f220, %f1505;
	fma.rn.f32 	%f277, %f217, %f221, %f1504;
	fma.rn.f32 	%f278, %f217, %f222, %f1503;
	fma.rn.f32 	%f279, %f217, %f223, %f1502;
	fma.rn.f32 	%f280, %f217, %f224, %f1501;
	fma.rn.f32 	%f281, %f217, %f225, %f1500;
	fma.rn.f32 	%f282, %f217, %f226, %f1499;
	fma.rn.f32 	%f283, %f218, %f219, %f1498;
	fma.rn.f32 	%f284, %f218, %f220, %f1497;
	fma.rn.f32 	%f285, %f218, %f221, %f1496;
	fma.rn.f32 	%f286, %f218, %f222, %f1495;
	fma.rn.f32 	%f287, %f218, %f223, %f1494;
	fma.rn.f32 	%f288, %f218, %f224, %f1493;
	fma.rn.f32 	%f289, %f218, %f225, %f1492;
	fma.rn.f32 	%f290, %f218, %f226, %f1491;
	ld.shared.v4.f32 	{%f291, %f292, %f293, %f294}, [%r57+512];
	ld.shared.v4.f32 	{%f295, %f296, %f297, %f298}, [%r57+768];
	ld.shared.v4.f32 	{%f299, %f300, %f301, %f302}, [%r60+512];
	ld.shared.v4.f32 	{%f303, %f304, %f305, %f306}, [%r60+768];
	fma.rn.f32 	%f307, %f291, %f299, %f227;
	fma.rn.f32 	%f308, %f291, %f300, %f228;
	fma.rn.f32 	%f309, %f291, %f301, %f229;
	fma.rn.f32 	%f310, %f291, %f302, %f230;
	fma.rn.f32 	%f311, %f291, %f303, %f231;
	fma.rn.f32 	%f312, %f291, %f304, %f232;
	fma.rn.f32 	%f313, %f291, %f305, %f233;
	fma.rn.f32 	%f314, %f291, %f306, %f234;
	fma.rn.f32 	%f315, %f292, %f299, %f235;
	fma.rn.f32 	%f316, %f292, %f300, %f236;
	fma.rn.f32 	%f317, %f292, %f301, %f237;
	fma.rn.f32 	%f318, %f292, %f302, %f238;
	fma.rn.f32 	%f319, %f292, %f303, %f239;
	fma.rn.f32 	%f320, %f292, %f304, %f240;
	fma.rn.f32 	%f321, %f292, %f305, %f241;
	fma.rn.f32 	%f322, %f292, %f306, %f242;
	fma.rn.f32 	%f323, %f293, %f299, %f243;
	fma.rn.f32 	%f324, %f293, %f300, %f244;
	fma.rn.f32 	%f325, %f293, %f301, %f245;
	fma.rn.f32 	%f326, %f293, %f302, %f246;
	fma.rn.f32 	%f327, %f293, %f303, %f247;
	fma.rn.f32 	%f328, %f293, %f304, %f248;
	fma.rn.f32 	%f329, %f293, %f305, %f249;
	fma.rn.f32 	%f330, %f293, %f306, %f250;
	fma.rn.f32 	%f331, %f294, %f299, %f251;
	fma.rn.f32 	%f332, %f294, %f300, %f252;
	fma.rn.f32 	%f333, %f294, %f301, %f253;
	fma.rn.f32 	%f334, %f294, %f302, %f254;
	fma.rn.f32 	%f335, %f294, %f303, %f255;
	fma.rn.f32 	%f336, %f294, %f304, %f256;
	fma.rn.f32 	%f337, %f294, %f305, %f257;
	fma.rn.f32 	%f338, %f294, %f306, %f258;
	fma.rn.f32 	%f339, %f295, %f299, %f259;
	fma.rn.f32 	%f340, %f295, %f300, %f260;
	fma.rn.f32 	%f341, %f295, %f301, %f261;
	fma.rn.f32 	%f342, %f295, %f302, %f262;
	fma.rn.f32 	%f343, %f295, %f303, %f263;
	fma.rn.f32 	%f344, %f295, %f304, %f264;
	fma.rn.f32 	%f345, %f295, %f305, %f265;
	fma.rn.f32 	%f346, %f295, %f306, %f266;
	fma.rn.f32 	%f347, %f296, %f299, %f267;
	fma.rn.f32 	%f348, %f296, %f300, %f268;
	fma.rn.f32 	%f349, %f296, %f301, %f269;
	fma.rn.f32 	%f350, %f296, %f302, %f270;
	fma.rn.f32 	%f351, %f296, %f303, %f271;
	fma.rn.f32 	%f352, %f296, %f304, %f272;
	fma.rn.f32 	%f353, %f296, %f305, %f273;
	fma.rn.f32 	%f354, %f296, %f306, %f274;
	fma.rn.f32 	%f355, %f297, %f299, %f275;
	fma.rn.f32 	%f356, %f297, %f300, %f276;
	fma.rn.f32 	%f357, %f297, %f301, %f277;
	fma.rn.f32 	%f358, %f297, %f302, %f278;
	fma.rn.f32 	%f359, %f297, %f303, %f279;
	fma.rn.f32 	%f360, %f297, %f304, %f280;
	fma.rn.f32 	%f361, %f297, %f305, %f281;
	fma.rn.f32 	%f362, %f297, %f306, %f282;
	fma.rn.f32 	%f363, %f298, %f299, %f283;
	fma.rn.f32 	%f364, %f298, %f300, %f284;
	fma.rn.f32 	%f365, %f298, %f301, %f285;
	fma.rn.f32 	%f366, %f298, %f302, %f286;
	fma.rn.f32 	%f367, %f298, %f303, %f287;
	fma.rn.f32 	%f368, %f298, %f304, %f288;
	fma.rn.f32 	%f369, %f298, %f305, %f289;
	fma.rn.f32 	%f370, %f298, %f306, %f290;
	ld.shared.v4.f32 	{%f371, %f372, %f373, %f374}, [%r57+1024];
	ld.shared.v4.f32 	{%f375, %f376, %f377, %f378}, [%r57+1280];
	ld.shared.v4.f32 	{%f379, %f380, %f381, %f382}, [%r60+1024];
	ld.shared.v4.f32 	{%f383, %f384, %f385, %f386}, [%r60+1280];
	fma.rn.f32 	%f387, %f371, %f379, %f307;
	fma.rn.f32 	%f388, %f371, %f380, %f308;
	fma.rn.f32 	%f389, %f371, %f381, %f309;
	fma.rn.f32 	%f390, %f371, %f382, %f310;
	fma.rn.f32 	%f391, %f371, %f383, %f311;
	fma.rn.f32 	%f392, %f371, %f384, %f312;
	fma.rn.f32 	%f393, %f371, %f385, %f313;
	fma.rn.f32 	%f394, %f371, %f386, %f314;
	fma.rn.f32 	%f395, %f372, %f379, %f315;
	fma.rn.f32 	%f396, %f372, %f380, %f316;
	fma.rn.f32 	%f397, %f372, %f381, %f317;
	fma.rn.f32 	%f398, %f372, %f382, %f318;
	fma.rn.f32 	%f399, %f372, %f383, %f319;
	fma.rn.f32 	%f400, %f372, %f384, %f320;
	fma.rn.f32 	%f401, %f372, %f385, %f321;
	fma.rn.f32 	%f402, %f372, %f386, %f322;
	fma.rn.f32 	%f403, %f373, %f379, %f323;
	fma.rn.f32 	%f404, %f373, %f380, %f324;
	fma.rn.f32 	%f405, %f373, %f381, %f325;
	fma.rn.f32 	%f406, %f373, %f382, %f326;
	fma.rn.f32 	%f407, %f373, %f383, %f327;
	fma.rn.f32 	%f408, %f373, %f384, %f328;
	fma.rn.f32 	%f409, %f373, %f385, %f329;
	fma.rn.f32 	%f410, %f373, %f386, %f330;
	fma.rn.f32 	%f411, %f374, %f379, %f331;
	fma.rn.f32 	%f412, %f374, %f380, %f332;
	fma.rn.f32 	%f413, %f374, %f381, %f333;
	fma.rn.f32 	%f414, %f374, %f382, %f334;
	fma.rn.f32 	%f415, %f374, %f383, %f335;
	fma.rn.f32 	%f416, %f374, %f384, %f336;
	fma.rn.f32 	%f417, %f374, %f385, %f337;
	fma.rn.f32 	%f418, %f374, %f386, %f338;
	fma.rn.f32 	%f419, %f375, %f379, %f339;
	fma.rn.f32 	%f420, %f375, %f380, %f340;
	fma.rn.f32 	%f421, %f375, %f381, %f341;
	fma.rn.f32 	%f422, %f375, %f382, %f342;
	fma.rn.f32 	%f423, %f375, %f383, %f343;
	fma.rn.f32 	%f424, %f375, %f384, %f344;
	fma.rn.f32 	%f425, %f375, %f385, %f345;
	fma.rn.f32 	%f426, %f375, %f386, %f346;
	fma.rn.f32 	%f427, %f376, %f379, %f347;
	fma.rn.f32 	%f428, %f376, %f380, %f348;
	fma.rn.f32 	%f429, %f376, %f381, %f349;
	fma.rn.f32 	%f430, %f376, %f382, %f350;
	fma.rn.f32 	%f431, %f376, %f383, %f351;
	fma.rn.f32 	%f432, %f376, %f384, %f352;
	fma.rn.f32 	%f433, %f376, %f385, %f353;
	fma.rn.f32 	%f434, %f376, %f386, %f354;
	fma.rn.f32 	%f435, %f377, %f379, %f355;
	fma.rn.f32 	%f436, %f377, %f380, %f356;
	fma.rn.f32 	%f437, %f377, %f381, %f357;
	fma.rn.f32 	%f438, %f377, %f382, %f358;
	fma.rn.f32 	%f439, %f377, %f383, %f359;
	fma.rn.f32 	%f440, %f377, %f384, %f360;
	fma.rn.f32 	%f441, %f377, %f385, %f361;
	fma.rn.f32 	%f442, %f377, %f386, %f362;
	fma.rn.f32 	%f443, %f378, %f379, %f363;
	fma.rn.f32 	%f444, %f378, %f380, %f364;
	fma.rn.f32 	%f445, %f378, %f381, %f365;
	fma.rn.f32 	%f446, %f378, %f382, %f366;
	fma.rn.f32 	%f447, %f378, %f383, %f367;
	fma.rn.f32 	%f448, %f378, %f384, %f368;
	fma.rn.f32 	%f449, %f378, %f385, %f369;
	fma.rn.f32 	%f450, %f378, %f386, %f370;
	ld.shared.v4.f32 	{%f451, %f452, %f453, %f454}, [%r57+1536];
	ld.shared.v4.f32 	{%f455, %f456, %f457, %f458}, [%r57+1792];
	ld.shared.v4.f32 	{%f459, %f460, %f461, %f462}, [%r60+1536];
	ld.shared.v4.f32 	{%f463, %f464, %f465, %f466}, [%r60+1792];
	fma.rn.f32 	%f467, %f451, %f459, %f387;
	fma.rn.f32 	%f468, %f451, %f460, %f388;
	fma.rn.f32 	%f469, %f451, %f461, %f389;
	fma.rn.f32 	%f470, %f451, %f462, %f390;
	fma.rn.f32 	%f471, %f451, %f463, %f391;
	fma.rn.f32 	%f472, %f451, %f464, %f392;
	fma.rn.f32 	%f473, %f451, %f465, %f393;
	fma.rn.f32 	%f474, %f451, %f466, %f394;
	fma.rn.f32 	%f475, %f452, %f459, %f395;
	fma.rn.f32 	%f476, %f452, %f460, %f396;
	fma.rn.f32 	%f477, %f452, %f461, %f397;
	fma.rn.f32 	%f478, %f452, %f462, %f398;
	fma.rn.f32 	%f479, %f452, %f463, %f399;
	fma.rn.f32 	%f480, %f452, %f464, %f400;
	fma.rn.f32 	%f481, %f452, %f465, %f401;
	fma.rn.f32 	%f482, %f452, %f466, %f402;
	fma.rn.f32 	%f483, %f453, %f459, %f403;
	fma.rn.f32 	%f484, %f453, %f460, %f404;
	fma.rn.f32 	%f485, %f453, %f461, %f405;
	fma.rn.f32 	%f486, %f453, %f462, %f406;
	fma.rn.f32 	%f487, %f453, %f463, %f407;
	fma.rn.f32 	%f488, %f453, %f464, %f408;
	fma.rn.f32 	%f489, %f453, %f465, %f409;
	fma.rn.f32 	%f490, %f453, %f466, %f410;
	fma.rn.f32 	%f491, %f454, %f459, %f411;
	fma.rn.f32 	%f492, %f454, %f460, %f412;
	fma.rn.f32 	%f493, %f454, %f461, %f413;
	fma.rn.f32 	%f494, %f454, %f462, %f414;
	fma.rn.f32 	%f495, %f454, %f463, %f415;
	fma.rn.f32 	%f496, %f454, %f464, %f416;
	fma.rn.f32 	%f497, %f454, %f465, %f417;
	fma.rn.f32 	%f498, %f454, %f466, %f418;
	fma.rn.f32 	%f499, %f455, %f459, %f419;
	fma.rn.f32 	%f500, %f455, %f460, %f420;
	fma.rn.f32 	%f501, %f455, %f461, %f421;
	fma.rn.f32 	%f502, %f455, %f462, %f422;
	fma.rn.f32 	%f503, %f455, %f463, %f423;
	fma.rn.f32 	%f504, %f455, %f464, %f424;
	fma.rn.f32 	%f505, %f455, %f465, %f425;
	fma.rn.f32 	%f506, %f455, %f466, %f426;
	fma.rn.f32 	%f507, %f456, %f459, %f427;
	fma.rn.f32 	%f508, %f456, %f460, %f428;
	fma.rn.f32 	%f509, %f456, %f461, %f429;
	fma.rn.f32 	%f510, %f456, %f462, %f430;
	fma.rn.f32 	%f511, %f456, %f463, %f431;
	fma.rn.f32 	%f512, %f456, %f464, %f432;
	fma.rn.f32 	%f513, %f456, %f465, %f433;
	fma.rn.f32 	%f514, %f456, %f466, %f434;
	fma.rn.f32 	%f515, %f457, %f459, %f435;
	fma.rn.f32 	%f516, %f457, %f460, %f436;
	fma.rn.f32 	%f517, %f457, %f461, %f437;
	fma.rn.f32 	%f518, %f457, %f462, %f438;
	fma.rn.f32 	%f519, %f457, %f463, %f439;
	fma.rn.f32 	%f520, %f457, %f464, %f440;
	fma.rn.f32 	%f521, %f457, %f465, %f441;
	fma.rn.f32 	%f522, %f457, %f466, %f442;
	fma.rn.f32 	%f523, %f458, %f459, %f443;
	fma.rn.f32 	%f524, %f458, %f460, %f444;
	fma.rn.f32 	%f525, %f458, %f461, %f445;
	fma.rn.f32 	%f526, %f458, %f462, %f446;
	fma.rn.f32 	%f527, %f458, %f463, %f447;
	fma.rn.f32 	%f528, %f458, %f464, %f448;
	fma.rn.f32 	%f529, %f458, %f465, %f449;
	fma.rn.f32 	%f530, %f458, %f466, %f450;
	ld.shared.v4.f32 	{%f531, %f532, %f533, %f534}, [%r57+2048];
	ld.shared.v4.f32 	{%f535, %f536, %f537, %f538}, [%r57+2304];
	ld.shared.v4.f32 	{%f539, %f540, %f541, %f542}, [%r60+2048];
	ld.shared.v4.f32 	{%f543, %f544, %f545, %f546}, [%r60+2304];
	fma.rn.f32 	%f547, %f531, %f539, %f467;
	fma.rn.f32 	%f548, %f531, %f540, %f468;
	fma.rn.f32 	%f549, %f531, %f541, %f469;
	fma.rn.f32 	%f550, %f531, %f542, %f470;
	fma.rn.f32 	%f551, %f531, %f543, %f471;
	fma.rn.f32 	%f552, %f531, %f544, %f472;
	fma.rn.f32 	%f553, %f531, %f545, %f473;
	fma.rn.f32 	%f554, %f531, %f546, %f474;
	fma.rn.f32 	%f555, %f532, %f539, %f475;
	fma.rn.f32 	%f556, %f532, %f540, %f476;
	fma.rn.f32 	%f557, %f532, %f541, %f477;
	fma.rn.f32 	%f558, %f532, %f542, %f478;
	fma.rn.f32 	%f559, %f532, %f543, %f479;
	fma.rn.f32 	%f560, %f532, %f544, %f480;
	fma.rn.f32 	%f561, %f532, %f545, %f481;
	fma.rn.f32 	%f562, %f532, %f546, %f482;
	fma.rn.f32 	%f563, %f533, %f539, %f483;
	fma.rn.f32 	%f564, %f533, %f540, %f484;
	fma.rn.f32 	%f565, %f533, %f541, %f485;
	fma.rn.f32 	%f566, %f533, %f542, %f486;
	fma.rn.f32 	%f567, %f533, %f543, %f487;
	fma.rn.f32 	%f568, %f533, %f544, %f488;
	fma.rn.f32 	%f569, %f533, %f545, %f489;
	fma.rn.f32 	%f570, %f533, %f546, %f490;
	fma.rn.f32 	%f571, %f534, %f539, %f491;
	fma.rn.f32 	%f572, %f534, %f540, %f492;
	fma.rn.f32 	%f573, %f534, %f541, %f493;
	fma.rn.f32 	%f574, %f534, %f542, %f494;
	fma.rn.f32 	%f575, %f534, %f543, %f495;
	fma.rn.f32 	%f576, %f534, %f544, %f496;
	fma.rn.f32 	%f577, %f534, %f545, %f497;
	fma.rn.f32 	%f578, %f534, %f546, %f498;
	fma.rn.f32 	%f579, %f535, %f539, %f499;
	fma.rn.f32 	%f580, %f535, %f540, %f500;
	fma.rn.f32 	%f581, %f535, %f541, %f501;
	fma.rn.f32 	%f582, %f535, %f542, %f502;
	fma.rn.f32 	%f583, %f535, %f543, %f503;
	fma.rn.f32 	%f584, %f535, %f544, %f504;
	fma.rn.f32 	%f585, %f535, %f545, %f505;
	fma.rn.f32 	%f586, %f535, %f546, %f506;
	fma.rn.f32 	%f587, %f536, %f539, %f507;
	fma.rn.f32 	%f588, %f536, %f540, %f508;
	fma.rn.f32 	%f589, %f536, %f541, %f509;
	fma.rn.f32 	%f590, %f536, %f542, %f510;
	fma.rn.f32 	%f591, %f536, %f543, %f511;
	fma.rn.f32 	%f592, %f536, %f544, %f512;
	fma.rn.f32 	%f593, %f536, %f545, %f513;
	fma.rn.f32 	%f594, %f536, %f546, %f514;
	fma.rn.f32 	%f595, %f537, %f539, %f515;
	fma.rn.f32 	%f596, %f537, %f540, %f516;
	fma.rn.f32 	%f597, %f537, %f541, %f517;
	fma.rn.f32 	%f598, %f537, %f542, %f518;
	fma.rn.f32 	%f599, %f537, %f543, %f519;
	fma.rn.f32 	%f600, %f537, %f544, %f520;
	fma.rn.f32 	%f601, %f537, %f545, %f521;
	fma.rn.f32 	%f602, %f537, %f546, %f522;
	fma.rn.f32 	%f603, %f538, %f539, %f523;
	fma.rn.f32 	%f604, %f538, %f540, %f524;
	fma.rn.f32 	%f605, %f538, %f541, %f525;
	fma.rn.f32 	%f606, %f538, %f542, %f526;
	fma.rn.f32 	%f607, %f538, %f543, %f527;
	fma.rn.f32 	%f608, %f538, %f544, %f528;
	fma.rn.f32 	%f609, %f538, %f545, %f529;
	fma.rn.f32 	%f610, %f538, %f546, %f530;
	ld.shared.v4.f32 	{%f611, %f612, %f613, %f614}, [%r57+2560];
	ld.shared.v4.f32 	{%f615, %f616, %f617, %f618}, [%r57+2816];
	ld.shared.v4.f32 	{%f619, %f620, %f621, %f622}, [%r60+2560];
	ld.shared.v4.f32 	{%f623, %f624, %f625, %f626}, [%r60+2816];
	fma.rn.f32 	%f627, %f611, %f619, %f547;
	fma.rn.f32 	%f628, %f611, %f620, %f548;
	fma.rn.f32 	%f629, %f611, %f621, %f549;
	fma.rn.f32 	%f630, %f611, %f622, %f550;
	fma.rn.f32 	%f631, %f611, %f623, %f551;
	fma.rn.f32 	%f632, %f611, %f624, %f552;
	fma.rn.f32 	%f633, %f611, %f625, %f553;
	fma.rn.f32 	%f634, %f611, %f626, %f554;
	fma.rn.f32 	%f635, %f612, %f619, %f555;
	fma.rn.f32 	%f636, %f612, %f620, %f556;
	fma.rn.f32 	%f637, %f612, %f621, %f557;
	fma.rn.f32 	%f638, %f612, %f622, %f558;
	fma.rn.f32 	%f639, %f612, %f623, %f559;
	fma.rn.f32 	%f640, %f612, %f624, %f560;
	fma.rn.f32 	%f641, %f612, %f625, %f561;
	fma.rn.f32 	%f642, %f612, %f626, %f562;
	fma.rn.f32 	%f643, %f613, %f619, %f563;
	fma.rn.f32 	%f644, %f613, %f620, %f564;
	fma.rn.f32 	%f645, %f613, %f621, %f565;
	fma.rn.f32 	%f646, %f613, %f622, %f566;
	fma.rn.f32 	%f647, %f613, %f623, %f567;
	fma.rn.f32 	%f648, %f613, %f624, %f568;
	fma.rn.f32 	%f649, %f613, %f625, %f569;
	fma.rn.f32 	%f650, %f613, %f626, %f570;
	fma.rn.f32 	%f651, %f614, %f619, %f571;
	fma.rn.f32 	%f652, %f614, %f620, %f572;
	fma.rn.f32 	%f653, %f614, %f621, %f573;
	fma.rn.f32 	%f654, %f614, %f622, %f574;
	fma.rn.f32 	%f655, %f614, %f623, %f575;
	fma.rn.f32 	%f656, %f614, %f624, %f576;
	fma.rn.f32 	%f657, %f614, %f625, %f577;
	fma.rn.f32 	%f658, %f614, %f626, %f578;
	fma.rn.f32 	%f659, %f615, %f619, %f579;
	fma.rn.f32 	%f660, %f615, %f620, %f580;
	fma.rn.f32 	%f661, %f615, %f621, %f581;
	fma.rn.f32 	%f662, %f615, %f622, %f582;
	fma.rn.f32 	%f663, %f615, %f623, %f583;
	fma.rn.f32 	%f664, %f615, %f624, %f584;
	fma.rn.f32 	%f665, %f615, %f625, %f585;
	fma.rn.f32 	%f666, %f615, %f626, %f586;
	fma.rn.f32 	%f667, %f616, %f619, %f587;
	fma.rn.f32 	%f668, %f616, %f620, %f588;
	fma.rn.f32 	%f669, %f616, %f621, %f589;
	fma.rn.f32 	%f670, %f616, %f622, %f590;
	fma.rn.f32 	%f671, %f616, %f623, %f591;
	fma.rn.f32 	%f672, %f616, %f624, %f592;
	fma.rn.f32 	%f673, %f616, %f625, %f593;
	fma.rn.f32 	%f674, %f616, %f626, %f594;
	fma.rn.f32 	%f675, %f617, %f619, %f595;
	fma.rn.f32 	%f676, %f617, %f620, %f596;
	fma.rn.f32 	%f677, %f617, %f621, %f597;
	fma.rn.f32 	%f678, %f617, %f622, %f598;
	fma.rn.f32 	%f679, %f617, %f623, %f599;
	fma.rn.f32 	%f680, %f617, %f624, %f600;
	fma.rn.f32 	%f681, %f617, %f625, %f601;
	fma.rn.f32 	%f682, %f617, %f626, %f602;
	fma.rn.f32 	%f683, %f618, %f619, %f603;
	fma.rn.f32 	%f684, %f618, %f620, %f604;
	fma.rn.f32 	%f685, %f618, %f621, %f605;
	fma.rn.f32 	%f686, %f618, %f622, %f606;
	fma.rn.f32 	%f687, %f618, %f623, %f607;
	fma.rn.f32 	%f688, %f618, %f624, %f608;
	fma.rn.f32 	%f689, %f618, %f625, %f609;
	fma.rn.f32 	%f690, %f618, %f626, %f610;
	ld.shared.v4.f32 	{%f691, %f692, %f693, %f694}, [%r57+3072];
	ld.shared.v4.f32 	{%f695, %f696, %f697, %f698}, [%r57+3328];
	ld.shared.v4.f32 	{%f699, %f700, %f701, %f702}, [%r60+3072];
	ld.shared.v4.f32 	{%f703, %f704, %f705, %f706}, [%r60+3328];
	fma.rn.f32 	%f707, %f691, %f699, %f627;
	fma.rn.f32 	%f708, %f691, %f700, %f628;
	fma.rn.f32 	%f709, %f691, %f701, %f629;
	fma.rn.f32 	%f710, %f691, %f702, %f630;
	fma.rn.f32 	%f711, %f691, %f703, %f631;
	fma.rn.f32 	%f712, %f691, %f704, %f632;
	fma.rn.f32 	%f713, %f691, %f705, %f633;
	fma.rn.f32 	%f714, %f691, %f706, %f634;
	fma.rn.f32 	%f715, %f692, %f699, %f635;
	fma.rn.f32 	%f716, %f692, %f700, %f636;
	fma.rn.f32 	%f717, %f692, %f701, %f637;
	fma.rn.f32 	%f718, %f692, %f702, %f638;
	fma.rn.f32 	%f719, %f692, %f703, %f639;
	fma.rn.f32 	%f720, %f692, %f704, %f640;
	fma.rn.f32 	%f721, %f692, %f705, %f641;
	fma.rn.f32 	%f722, %f692, %f706, %f642;
	fma.rn.f32 	%f723, %f693, %f699, %f643;
	fma.rn.f32 	%f724, %f693, %f700, %f644;
	fma.rn.f32 	%f725, %f693, %f701, %f645;
	fma.rn.f32 	%f726, %f693, %f702, %f646;
	fma.rn.f32 	%f727, %f693, %f703, %f647;
	fma.rn.f32 	%f728, %f693, %f704, %f648;
	fma.rn.f32 	%f729, %f693, %f705, %f649;
	fma.rn.f32 	%f730, %f693, %f706, %f650;
	fma.rn.f32 	%f731, %f694, %f699, %f651;
	fma.rn.f32 	%f732, %f694, %f700, %f652;
	fma.rn.f32 	%f733, %f694, %f701, %f653;
	fma.rn.f32 	%f734, %f694, %f702, %f654;
	fma.rn.f32 	%f735, %f694, %f703, %f655;
	fma.rn.f32 	%f736, %f694, %f704, %f656;
	fma.rn.f32 	%f737, %f694, %f705, %f657;
	fma.rn.f32 	%f738, %f694, %f706, %f658;
	fma.rn.f32 	%f739, %f695, %f699, %f659;
	fma.rn.f32 	%f740, %f695, %f700, %f660;
	fma.rn.f32 	%f741, %f695, %f701, %f661;
	fma.rn.f32 	%f742, %f695, %f702, %f662;
	fma.rn.f32 	%f743, %f695, %f703, %f663;
	fma.rn.f32 	%f744, %f695, %f704, %f664;
	fma.rn.f32 	%f745, %f695, %f705, %f665;
	fma.rn.f32 	%f746, %f695, %f706, %f666;
	fma.rn.f32 	%f747, %f696, %f699, %f667;
	fma.rn.f32 	%f748, %f696, %f700, %f668;
	fma.rn.f32 	%f749, %f696, %f701, %f669;
	fma.rn.f32 	%f750, %f696, %f702, %f670;
	fma.rn.f32 	%f751, %f696, %f703, %f671;
	fma.rn.f32 	%f752, %f696, %f704, %f672;
	fma.rn.f32 	%f753, %f696, %f705, %f673;
	fma.rn.f32 	%f754, %f696, %f706, %f674;
	fma.rn.f32 	%f755, %f697, %f699, %f675;
	fma.rn.f32 	%f756, %f697, %f700, %f676;
	fma.rn.f32 	%f757, %f697, %f701, %f677;
	fma.rn.f32 	%f758, %f697, %f702, %f678;
	fma.rn.f32 	%f759, %f697, %f703, %f679;
	fma.rn.f32 	%f760, %f697, %f704, %f680;
	fma.rn.f32 	%f761, %f697, %f705, %f681;
	fma.rn.f32 	%f762, %f697, %f706, %f682;
	fma.rn.f32 	%f763, %f698, %f699, %f683;
	fma.rn.f32 	%f764, %f698, %f700, %f684;
	fma.rn.f32 	%f765, %f698, %f701, %f685;
	fma.rn.f32 	%f766, %f698, %f702, %f686;
	fma.rn.f32 	%f767, %f698, %f703, %f687;
	fma.rn.f32 	%f768, %f698, %f704, %f688;
	fma.rn.f32 	%f769, %f698, %f705, %f689;
	fma.rn.f32 	%f770, %f698, %f706, %f690;
	ld.shared.v4.f32 	{%f771, %f772, %f773, %f774}, [%r57+3584];
	ld.shared.v4.f32 	{%f775, %f776, %f777, %f778}, [%r57+3840];
	ld.shared.v4.f32 	{%f779, %f780, %f781, %f782}, [%r60+3584];
	ld.shared.v4.f32 	{%f783, %f784, %f785, %f786}, [%r60+3840];
	fma.rn.f32 	%f1554, %f771, %f779, %f707;
	fma.rn.f32 	%f1553, %f771, %f780, %f708;
	fma.rn.f32 	%f1552, %f771, %f781, %f709;
	fma.rn.f32 	%f1551, %f771, %f782, %f710;
	fma.rn.f32 	%f1550, %f771, %f783, %f711;
	fma.rn.f32 	%f1549, %f771, %f784, %f712;
	fma.rn.f32 	%f1548, %f771, %f785, %f713;
	fma.rn.f32 	%f1547, %f771, %f786, %f714;
	fma.rn.f32 	%f1546, %f772, %f779, %f715;
	fma.rn.f32 	%f1545, %f772, %f780, %f716;
	fma.rn.f32 	%f1544, %f772, %f781, %f717;
	fma.rn.f32 	%f1543, %f772, %f782, %f718;
	fma.rn.f32 	%f1542, %f772, %f783, %f719;
	fma.rn.f32 	%f1541, %f772, %f784, %f720;
	fma.rn.f32 	%f1540, %f772, %f785, %f721;
	fma.rn.f32 	%f1539, %f772, %f786, %f722;
	fma.rn.f32 	%f1538, %f773, %f779, %f723;
	fma.rn.f32 	%f1537, %f773, %f780, %f724;
	fma.rn.f32 	%f1536, %f773, %f781, %f725;
	fma.rn.f32 	%f1535, %f773, %f782, %f726;
	fma.rn.f32 	%f1534, %f773, %f783, %f727;
	fma.rn.f32 	%f1533, %f773, %f784, %f728;
	fma.rn.f32 	%f1532, %f773, %f785, %f729;
	fma.rn.f32 	%f1531, %f773, %f786, %f730;
	fma.rn.f32 	%f1530, %f774, %f779, %f731;
	fma.rn.f32 	%f1529, %f774, %f780, %f732;
	fma.rn.f32 	%f1528, %f774, %f781, %f733;
	fma.rn.f32 	%f1527, %f774, %f782, %f734;
	fma.rn.f32 	%f1526, %f774, %f783, %f735;
	fma.rn.f32 	%f1525, %f774, %f784, %f736;
	fma.rn.f32 	%f1524, %f774, %f785, %f737;
	fma.rn.f32 	%f1523, %f774, %f786, %f738;
	fma.rn.f32 	%f1522, %f775, %f779, %f739;
	fma.rn.f32 	%f1521, %f775, %f780, %f740;
	fma.rn.f32 	%f1520, %f775, %f781, %f741;
	fma.rn.f32 	%f1519, %f775, %f782, %f742;
	fma.rn.f32 	%f1518, %f775, %f783, %f743;
	fma.rn.f32 	%f1517, %f775, %f784, %f744;
	fma.rn.f32 	%f1516, %f775, %f785, %f745;
	fma.rn.f32 	%f1515, %f775, %f786, %f746;
	fma.rn.f32 	%f1514, %f776, %f779, %f747;
	fma.rn.f32 	%f1513, %f776, %f780, %f748;
	fma.rn.f32 	%f1512, %f776, %f781, %f749;
	fma.rn.f32 	%f1511, %f776, %f782, %f750;
	fma.rn.f32 	%f1510, %f776, %f783, %f751;
	fma.rn.f32 	%f1509, %f776, %f784, %f752;
	fma.rn.f32 	%f1508, %f776, %f785, %f753;
	fma.rn.f32 	%f1507, %f776, %f786, %f754;
	fma.rn.f32 	%f1506, %f777, %f779, %f755;
	fma.rn.f32 	%f1505, %f777, %f780, %f756;
	fma.rn.f32 	%f1504, %f777, %f781, %f757;
	fma.rn.f32 	%f1503, %f777, %f782, %f758;
	fma.rn.f32 	%f1502, %f777, %f783, %f759;
	fma.rn.f32 	%f1501, %f777, %f784, %f760;
	fma.rn.f32 	%f1500, %f777, %f785, %f761;
	fma.rn.f32 	%f1499, %f777, %f786, %f762;
	fma.rn.f32 	%f1498, %f778, %f779, %f763;
	fma.rn.f32 	%f1497, %f778, %f780, %f764;
	fma.rn.f32 	%f1496, %f778, %f781, %f765;
	fma.rn.f32 	%f1495, %f778, %f782, %f766;
	fma.rn.f32 	%f1494, %f778, %f783, %f767;
	fma.rn.f32 	%f1493, %f778, %f784, %f768;
	fma.rn.f32 	%f1492, %f778, %f785, %f769;
	fma.rn.f32 	%f1491, %f778, %f786, %f770;
	add.s32 	%r61, %r51, %r49;
	mov.u32 	%r62, %ntid.x;
	mad.lo.s32 	%r63, %r55, %r62, %r58;
	shl.b32 	%r64, %r63, 11;
	and.b32  	%r65, %r64, 2048;
	add.s32 	%r66, %r61, %r65;
	shl.b32 	%r67, %r63, 1;
	and.b32  	%r68, %r67, -4;
	add.s32 	%r69, %r66, %r68;
	st.shared.f32 	[%r69], %f203;
	st.shared.f32 	[%r69+512], %f204;
	st.shared.f32 	[%r69+1024], %f205;
	st.shared.f32 	[%r69+1536], %f206;
	shl.b32 	%r70, %r63, 4;
	and.b32  	%r71, %r70, -512;
	add.s32 	%r72, %r53, %r71;
	and.b32  	%r73, %r70, 496;
	add.s32 	%r74, %r72, %r73;
	add.s32 	%r75, %r74, %r49;
	st.shared.v4.f32 	[%r75], {%f207, %f208, %f209, %f210};
	bar.sync 	0;
	add.s32 	%r102, %r102, 1;
	add.s32 	%r101, %r101, 8;
	shl.b32 	%r76, %r97, 3;
	add.s32 	%r100, %r100, %r76;
	setp.eq.s32 	%p2, %r102, -1;
	@%p2 bra 	$L__BB3_3;
	bra.uni 	$L__BB3_2;
$L__BB3_3:
	ld.param.u32 	%r98, [_ZN5sgemm8sgemm_V3EPfS0_S0_iii_param_4];
	ld.param.u64 	%rd30, [_ZN5sgemm8sgemm_V3EPfS0_S0_iii_param_2];
	cvta.to.global.u64 	%rd16, %rd30;
	mov.u32 	%r77, %tid.y;
	shl.b32 	%r78, %r77, 2;
	mov.u32 	%r79, %tid.x;
	shl.b32 	%r80, %r79, 2;
	shl.b32 	%r81, %r77, 4;
	mov.u32 	%r82, _ZZN5sgemm8sgemm_V3EPfS0_S0_iiiE3s_a;
	add.s32 	%r83, %r81, %r82;
	ld.shared.v4.f32 	{%f787, %f788, %f789, %f790}, [%r83+4096];
	ld.shared.v4.f32 	{%f791, %f792, %f793, %f794}, [%r83+4352];
	shl.b32 	%r84, %r79, 4;
	mov.u32 	%r85, _ZZN5sgemm8sgemm_V3EPfS0_S0_iiiE3s_b;
	add.s32 	%r86, %r84, %r85;
	ld.shared.v4.f32 	{%f795, %f796, %f797, %f798}, [%r86+4096];
	ld.shared.v4.f32 	{%f799, %f800, %f801, %f802}, [%r86+4352];
	fma.rn.f32 	%f803, %f787, %f795, %f1554;
	fma.rn.f32 	%f804, %f787, %f796, %f1553;
	fma.rn.f32 	%f805, %f787, %f797, %f1552;
	fma.rn.f32 	%f806, %f787, %f798, %f1551;
	fma.rn.f32 	%f807, %f787, %f799, %f1550;
	fma.rn.f32 	%f808, %f787, %f800, %f1549;
	fma.rn.f32 	%f809, %f787, %f801, %f1548;
	fma.rn.f32 	%f810, %f787, %f802, %f1547;
	fma.rn.f32 	%f811, %f788, %f795, %f1546;
	fma.rn.f32 	%f812, %f788, %f796, %f1545;
	fma.rn.f32 	%f813, %f788, %f797, %f1544;
	fma.rn.f32 	%f814, %f788, %f798, %f1543;
	fma.rn.f32 	%f815, %f788, %f799, %f1542;
	fma.rn.f32 	%f816, %f788, %f800, %f1541;
	fma.rn.f32 	%f817, %f788, %f801, %f1540;
	fma.rn.f32 	%f818, %f788, %f802, %f1539;
	fma.rn.f32 	%f819, %f789, %f795, %f1538;
	fma.rn.f32 	%f820, %f789, %f796, %f1537;
	fma.rn.f32 	%f821, %f789, %f797, %f1536;
	fma.rn.f32 	%f822, %f789, %f798, %f1535;
	fma.rn.f32 	%f823, %f789, %f799, %f1534;
	fma.rn.f32 	%f824, %f789, %f800, %f1533;
	fma.rn.f32 	%f825, %f789, %f801, %f1532;
	fma.rn.f32 	%f826, %f789, %f802, %f1531;
	fma.rn.f32 	%f827, %f790, %f795, %f1530;
	fma.rn.f32 	%f828, %f790, %f796, %f1529;
	fma.rn.f32 	%f829, %f790, %f797, %f1528;
	fma.rn.f32 	%f830, %f790, %f798, %f1527;
	fma.rn.f32 	%f831, %f790, %f799, %f1526;
	fma.rn.f32 	%f832, %f790, %f800, %f1525;
	fma.rn.f32 	%f833, %f790, %f801, %f1524;
	fma.rn.f32 	%f834, %f790, %f802, %f1523;
	fma.rn.f32 	%f835, %f791, %f795, %f1522;
	fma.rn.f32 	%f836, %f791, %f796, %f1521;
	fma.rn.f32 	%f837, %f791, %f797, %f1520;
	fma.rn.f32 	%f838, %f791, %f798, %f1519;
	fma.rn.f32 	%f839, %f791, %f799, %f1518;
	fma.rn.f32 	%f840, %f791, %f800, %f1517;
	fma.rn.f32 	%f841, %f791, %f801, %f1516;
	fma.rn.f32 	%f842, %f791, %f802, %f1515;
	fma.rn.f32 	%f843, %f792, %f795, %f1514;
	fma.rn.f32 	%f844, %f792, %f796, %f1513;
	fma.rn.f32 	%f845, %f792, %f797, %f1512;
	fma.rn.f32 	%f846, %f792, %f798, %f1511;
	fma.rn.f32 	%f847, %f792, %f799, %f1510;
	fma.rn.f32 	%f848, %f792, %f800, %f1509;
	fma.rn.f32 	%f849, %f792, %f801, %f1508;
	fma.rn.f32 	%f850, %f792, %f802, %f1507;
	fma.rn.f32 	%f851, %f793, %f795, %f1506;
	fma.rn.f32 	%f852, %f793, %f796, %f1505;
	fma.rn.f32 	%f853, %f793, %f797, %f1504;
	fma.rn.f32 	%f854, %f793, %f798, %f1503;
	fma.rn.f32 	%f855, %f793, %f799, %f1502;
	fma.rn.f32 	%f856, %f793, %f800, %f1501;
	fma.rn.f32 	%f857, %f793, %f801, %f1500;
	fma.rn.f32 	%f858, %f793, %f802, %f1499;
	fma.rn.f32 	%f859, %f794, %f795, %f1498;
	fma.rn.f32 	%f860, %f794, %f796, %f1497;
	fma.rn.f32 	%f861, %f794, %f797, %f1496;
	fma.rn.f32 	%f862, %f794, %f798, %f1495;
	fma.rn.f32 	%f863, %f794, %f799, %f1494;
	fma.rn.f32 	%f864, %f794, %f800, %f1493;
	fma.rn.f32 	%f865, %f794, %f801, %f1492;
	fma.rn.f32 	%f866, %f794, %f802, %f1491;
	ld.shared.v4.f32 	{%f867, %f868, %f869, %f870}, [%r83+4608];
	ld.shared.v4.f32 	{%f871, %f872, %f873, %f874}, [%r83+4864];
	ld.shared.v4.f32 	{%f875, %f876, %f877, %f878}, [%r86+4608];
	ld.shared.v4.f32 	{%f879, %f880, %f881, %f882}, [%r86+4864];
	fma.rn.f32 	%f883, %f867, %f875, %f803;
	fma.rn.f32 	%f884, %f867, %f876, %f804;
	fma.rn.f32 	%f885, %f867, %f877, %f805;
	fma.rn.f32 	%f886, %f867, %f878, %f806;
	fma.rn.f32 	%f887, %f867, %f879, %f807;
	fma.rn.f32 	%f888, %f867, %f880, %f808;
	fma.rn.f32 	%f889, %f867, %f881, %f809;
	fma.rn.f32 	%f890, %f867, %f882, %f810;
	fma.rn.f32 	%f891, %f868, %f875, %f811;
	fma.rn.f32 	%f892, %f868, %f876, %f812;
	fma.rn.f32 	%f893, %f868, %f877, %f813;
	fma.rn.f32 	%f894, %f868, %f878, %f814;
	fma.rn.f32 	%f895, %f868, %f879, %f815;
	fma.rn.f32 	%f896, %f868, %f880, %f816;
	fma.rn.f32 	%f897, %f868, %f881, %f817;
	fma.rn.f32 	%f898, %f868, %f882, %f818;
	fma.rn.f32 	%f899, %f869, %f875, %f819;
	fma.rn.f32 	%f900, %f869, %f876, %f820;
	fma.rn.f32 	%f901, %f869, %f877, %f821;
	fma.rn.f32 	%f902, %f869, %f878, %f822;
	fma.rn.f32 	%f903, %f869, %f879, %f823;
	fma.rn.f32 	%f904, %f869, %f880, %f824;
	fma.rn.f32 	%f905, %f869, %f881, %f825;
	fma.rn.f32 	%f906, %f869, %f882, %f826;
	fma.rn.f32 	%f907, %f870, %f875, %f827;
	fma.rn.f32 	%f908, %f870, %f876, %f828;
	fma.rn.f32 	%f909, %f870, %f877, %f829;
	fma.rn.f32 	%f910, %f870, %f878, %f830;
	fma.rn.f32 	%f911, %f870, %f879, %f831;
	fma.rn.f32 	%f912, %f870, %f880, %f832;
	fma.rn.f32 	%f913, %f870, %f881, %f833;
	fma.rn.f32 	%f914, %f870, %f882, %f834;
	fma.rn.f32 	%f915, %f871, %f875, %f835;
	fma.rn.f32 	%f916, %f871, %f876, %f836;
	fma.rn.f32 	%f917, %f871, %f877, %f837;
	fma.rn.f32 	%f918, %f871, %f878, %f838;
	fma.rn.f32 	%f919, %f871, %f879, %f839;
	fma.rn.f32 	%f920, %f871, %f880, %f840;
	fma.rn.f32 	%f921, %f871, %f881, %f841;
	fma.rn.f32 	%f922, %f871, %f882, %f842;
	fma.rn.f32 	%f923, %f872, %f875, %f843;
	fma.rn.f32 	%f924, %f872, %f876, %f844;
	fma.rn.f32 	%f925, %f872, %f877, %f845;
	fma.rn.f32 	%f926, %f872, %f878, %f846;
	fma.rn.f32 	%f927, %f872, %f879, %f847;
	fma.rn.f32 	%f928, %f872, %f880, %f848;
	fma.rn.f32 	%f929, %f872, %f881, %f849;
	fma.rn.f32 	%f930, %f872, %f882, %f850;
	fma.rn.f32 	%f931, %f873, %f875, %f851;
	fma.rn.f32 	%f932, %f873, %f876, %f852;
	fma.rn.f32 	%f933, %f873, %f877, %f853;
	fma.rn.f32 	%f934, %f873, %f878, %f854;
	fma.rn.f32 	%f935, %f873, %f879, %f855;
	fma.rn.f32 	%f936, %f873, %f880, %f856;
	fma.rn.f32 	%f937, %f873, %f881, %f857;
	fma.rn.f32 	%f938, %f873, %f882, %f858;
	fma.rn.f32 	%f939, %f874, %f875, %f859;
	fma.rn.f32 	%f940, %f874, %f876, %f860;
	fma.rn.f32 	%f941, %f874, %f877, %f861;
	fma.rn.f32 	%f942, %f874, %f878, %f862;
	fma.rn.f32 	%f943, %f874, %f879, %f863;
	fma.rn.f32 	%f944, %f874, %f880, %f864;
	fma.rn.f32 	%f945, %f874, %f881, %f865;
	fma.rn.f32 	%f946, %f874, %f882, %f866;
	ld.shared.v4.f32 	{%f947, %f948, %f949, %f950}, [%r83+5120];
	ld.shared.v4.f32 	{%f951, %f952, %f953, %f954}, [%r83+5376];
	ld.shared.v4.f32 	{%f955, %f956, %f957, %f958}, [%r86+5120];
	ld.shared.v4.f32 	{%f959, %f960, %f961, %f962}, [%r86+5376];
	fma.rn.f32 	%f963, %f947, %f955, %f883;
	fma.rn.f32 	%f964, %f947, %f956, %f884;
	fma.rn.f32 	%f965, %f947, %f957, %f885;
	fma.rn.f32 	%f966, %f947, %f958, %f886;
	fma.rn.f32 	%f967, %f947, %f959, %f887;
	fma.rn.f32 	%f968, %f947, %f960, %f888;
	fma.rn.f32 	%f969, %f947, %f961, %f889;
	fma.rn.f32 	%f970, %f947, %f962, %f890;
	fma.rn.f32 	%f971, %f948, %f955, %f891;
	fma.rn.f32 	%f972, %f948, %f956, %f892;
	fma.rn.f32 	%f973, %f948, %f957, %f893;
	fma.rn.f32 	%f974, %f948, %f958, %f894;
	fma.rn.f32 	%f975, %f948, %f959, %f895;
	fma.rn.f32 	%f976, %f948, %f960, %f896;
	fma.rn.f32 	%f977, %f948, %f961, %f897;
	fma.rn.f32 	%f978, %f948, %f962, %f898;
	fma.rn.f32 	%f979, %f949, %f955, %f899;
	fma.rn.f32 	%f980, %f949, %f956, %f900;
	fma.rn.f32 	%f981, %f949, %f957, %f901;
	fma.rn.f32 	%f982, %f949, %f958, %f902;
	fma.rn.f32 	%f983, %f949, %f959, %f903;
	fma.rn.f32 	%f984, %f949, %f960, %f904;
	fma.rn.f32 	%f985, %f949, %f961, %f905;
	fma.rn.f32 	%f986, %f949, %f962, %f906;
	fma.rn.f32 	%f987, %f950, %f955, %f907;
	fma.rn.f32 	%f988, %f950, %f956, %f908;
	fma.rn.f32 	%f989, %f950, %f957, %f909;
	fma.rn.f32 	%f990, %f950, %f958, %f910;
	fma.rn.f32 	%f991, %f950, %f959, %f911;
	fma.rn.f32 	%f992, %f950, %f960, %f912;
	fma.rn.f32 	%f993, %f950, %f961, %f913;
	fma.rn.f32 	%f994, %f950, %f962, %f914;
	fma.rn.f32 	%f995, %f951, %f955, %f915;
	fma.rn.f32 	%f996, %f951, %f956, %f916;
	fma.rn.f32 	%f997, %f951, %f957, %f917;
	fma.rn.f32 	%f998, %f951, %f958, %f918;
	fma.rn.f32 	%f999, %f951, %f959, %f919;
	fma.rn.f32 	%f1000, %f951, %f960, %f920;
	fma.rn.f32 	%f1001, %f951, %f961, %f921;
	fma.rn.f32 	%f1002, %f951, %f962, %f922;
	fma.rn.f32 	%f1003, %f952, %f955, %f923;
	fma.rn.f32 	%f1004, %f952, %f956, %f924;
	fma.rn.f32 	%f1005, %f952, %f957, %f925;
	fma.rn.f32 	%f1006, %f952, %f958, %f926;
	fma.rn.f32 	%f1007, %f952, %f959, %f927;
	fma.rn.f32 	%f1008, %f952, %f960, %f928;
	fma.rn.f32 	%f1009, %f952, %f961, %f929;
	fma.rn.f32 	%f1010, %f952, %f962, %f930;
	fma.rn.f32 	%f1011, %f953, %f955, %f931;
	fma.rn.f32 	%f1012, %f953, %f956, %f932;
	fma.rn.f32 	%f1013, %f953, %f957, %f933;
	fma.rn.f32 	%f1014, %f953, %f958, %f934;
	fma.rn.f32 	%f1015, %f953, %f959, %f935;
	fma.rn.f32 	%f1016, %f953, %f960, %f936;
	fma.rn.f32 	%f1017, %f953, %f961, %f937;
	fma.rn.f32 	%f1018, %f953, %f962, %f938;
	fma.rn.f32 	%f1019, %f954, %f955, %f939;
	fma.rn.f32 	%f1020, %f954, %f956, %f940;
	fma.rn.f32 	%f1021, %f954, %f957, %f941;
	fma.rn.f32 	%f1022, %f954, %f958, %f942;
	fma.rn.f32 	%f1023, %f954, %f959, %f943;
	fma.rn.f32 	%f1024, %f954, %f960, %f944;
	fma.rn.f32 	%f1025, %f954, %f961, %f945;
	fma.rn.f32 	%f1026, %f954, %f962, %f946;
	ld.shared.v4.f32 	{%f1027, %f1028, %f1029, %f1030}, [%r83+5632];
	ld.shared.v4.f32 	{%f1031, %f1032, %f1033, %f1034}, [%r83+5888];
	ld.shared.v4.f32 	{%f1035, %f1036, %f1037, %f1038}, [%r86+5632];
	ld.shared.v4.f32 	{%f1039, %f1040, %f1041, %f1042}, [%r86+5888];
	fma.rn.f32 	%f1043, %f1027, %f1035, %f963;
	fma.rn.f32 	%f1044, %f1027, %f1036, %f964;
	fma.rn.f32 	%f1045, %f1027, %f1037, %f965;
	fma.rn.f32 	%f1046, %f1027, %f1038, %f966;
	fma.rn.f32 	%f1047, %f1027, %f1039, %f967;
	fma.rn.f32 	%f1048, %f1027, %f1040, %f968;
	fma.rn.f32 	%f1049, %f1027, %f1041, %f969;
	fma.rn.f32 	%f1050, %f1027, %f1042, %f970;
	fma.rn.f32 	%f1051, %f1028, %f1035, %f971;
	fma.rn.f32 	%f1052, %f1028, %f1036, %f972;
	fma.rn.f32 	%f1053, %f1028, %f1037, %f973;
	fma.rn.f32 	%f1054, %f1028, %f1038, %f974;
	fma.rn.f32 	%f1055, %f1028, %f1039, %f975;
	fma.rn.f32 	%f1056, %f1028, %f1040, %f976;
	fma.rn.f32 	%f1057, %f1028, %f1041, %f977;
	fma.rn.f32 	%f1058, %f1028, %f1042, %f978;
	fma.rn.f32 	%f1059, %f1029, %f1035, %f979;
	fma.rn.f32 	%f1060, %f1029, %f1036, %f980;
	fma.rn.f32 	%f1061, %f1029, %f1037, %f981;
	fma.rn.f32 	%f1062, %f1029, %f1038, %f982;
	fma.rn.f32 	%f1063, %f1029, %f1039, %f983;
	fma.rn.f32 	%f1064, %f1029, %f1040, %f984;
	fma.rn.f32 	%f1065, %f1029, %f1041, %f985;
	fma.rn.f32 	%f1066, %f1029, %f1042, %f986;
	fma.rn.f32 	%f1067, %f1030, %f1035, %f987;
	fma.rn.f32 	%f1068, %f1030, %f1036, %f988;
	fma.rn.f32 	%f1069, %f1030, %f1037, %f989;
	fma.rn.f32 	%f1070, %f1030, %f1038, %f990;
	fma.rn.f32 	%f1071, %f1030, %f1039, %f991;
	fma.rn.f32 	%f1072, %f1030, %f1040, %f992;
	fma.rn.f32 	%f1073, %f1030, %f1041, %f993;
	fma.rn.f32 	%f1074, %f1030, %f1042, %f994;
	fma.rn.f32 	%f1075, %f1031, %f1035, %f995;
	fma.rn.f32 	%f1076, %f1031, %f1036, %f996;
	fma.rn.f32 	%f1077, %f1031, %f1037, %f997;
	fma.rn.f32 	%f1078, %f1031, %f1038, %f998;
	fma.rn.f32 	%f1079, %f1031, %f1039, %f999;
	fma.rn.f32 	%f1080, %f1031, %f1040, %f1000;
	fma.rn.f32 	%f1081, %f1031, %f1041, %f1001;
	fma.rn.f32 	%f1082, %f1031, %f1042, %f1002;
	fma.rn.f32 	%f1083, %f1032, %f1035, %f1003;
	fma.rn.f32 	%f1084, %f1032, %f1036, %f1004;
	fma.rn.f32 	%f1085, %f1032, %f1037, %f1005;
	fma.rn.f32 	%f1086, %f1032, %f1038, %f1006;
	fma.rn.f32 	%f1087, %f1032, %f1039, %f1007;
	fma.rn.f32 	%f1088, %f1032, %f1040, %f1008;
	fma.rn.f32 	%f1089, %f1032, %f1041, %f1009;
	fma.rn.f32 	%f1090, %f1032, %f1042, %f1010;
	fma.rn.f32 	%f1091, %f1033, %f1035, %f1011;
	fma.rn.f32 	%f1092, %f1033, %f1036, %f1012;
	fma.rn.f32 	%f1093, %f1033, %f1037, %f1013;
	fma.rn.f32 	%f1094, %f1033, %f1038, %f1014;
	fma.rn.f32 	%f1095, %f1033, %f1039, %f1015;
	fma.rn.f32 	%f1096, %f1033, %f1040, %f1016;
	fma.rn.f32 	%f1097, %f1033, %f1041, %f1017;
	fma.rn.f32 	%f1098, %f1033, %f1042, %f1018;
	fma.rn.f32 	%f1099, %f1034, %f1035, %f1019;
	fma.rn.f32 	%f1100, %f1034, %f1036, %f1020;
	fma.rn.f32 	%f1101, %f1034, %f1037, %f1021;
	fma.rn.f32 	%f1102, %f1034, %f1038, %f1022;
	fma.rn.f32 	%f1103, %f1034, %f1039, %f1023;
	fma.rn.f32 	%f1104, %f1034, %f1040, %f1024;
	fma.rn.f32 	%f1105, %f1034, %f1041, %f1025;
	fma.rn.f32 	%f1106, %f1034, %f1042, %f1026;
	ld.shared.v4.f32 	{%f1107, %f1108, %f1109, %f1110}, [%r83+6144];
	ld.shared.v4.f32 	{%f1111, %f1112, %f1113, %f1114}, [%r83+6400];
	ld.shared.v4.f32 	{%f1115, %f1116, %f1117, %f1118}, [%r86+6144];
	ld.shared.v4.f32 	{%f1119, %f1120, %f1121, %f1122}, [%r86+6400];
	fma.rn.f32 	%f1123, %f1107, %f1115, %f1043;
	fma.rn.f32 	%f1124, %f1107, %f1116, %f1044;
	fma.rn.f32 	%f1125, %f1107, %f1117, %f1045;
	fma.rn.f32 	%f1126, %f1107, %f1118, %f1046;
	fma.rn.f32 	%f1127, %f1107, %f1119, %f1047;
	fma.rn.f32 	%f1128, %f1107, %f1120, %f1048;
	fma.rn.f32 	%f1129, %f1107, %f1121, %f1049;
	fma.rn.f32 	%f1130, %f1107, %f1122, %f1050;
	fma.rn.f32 	%f1131, %f1108, %f1115, %f1051;
	fma.rn.f32 	%f1132, %f1108, %f1116, %f1052;
	fma.rn.f32 	%f1133, %f1108, %f1117, %f1053;
	fma.rn.f32 	%f1134, %f1108, %f1118, %f1054;
	fma.rn.f32 	%f1135, %f1108, %f1119, %f1055;
	fma.rn.f32 	%f1136, %f1108, %f1120, %f1056;
	fma.rn.f32 	%f1137, %f1108, %f1121, %f1057;
	fma.rn.f32 	%f1138, %f1108, %f1122, %f1058;
	fma.rn.f32 	%f1139, %f1109, %f1115, %f1059;
	fma.rn.f32 	%f1140, %f1109, %f1116, %f1060;
	fma.rn.f32 	%f1141, %f1109, %f1117, %f1061;
	fma.rn.f32 	%f1142, %f1109, %f1118, %f1062;
	fma.rn.f32 	%f1143, %f1109, %f1119, %f1063;
	fma.rn.f32 	%f1144, %f1109, %f1120, %f1064;
	fma.rn.f32 	%f1145, %f1109, %f1121, %f1065;
	fma.rn.f32 	%f1146, %f1109, %f1122, %f1066;
	fma.rn.f32 	%f1147, %f1110, %f1115, %f1067;
	fma.rn.f32 	%f1148, %f1110, %f1116, %f1068;
	fma.rn.f32 	%f1149, %f1110, %f1117, %f1069;
	fma.rn.f32 	%f1150, %f1110, %f1118, %f1070;
	fma.rn.f32 	%f1151, %f1110, %f1119, %f1071;
	fma.rn.f32 	%f1152, %f1110, %f1120, %f1072;
	fma.rn.f32 	%f1153, %f1110, %f1121, %f1073;
	fma.rn.f32 	%f1154, %f1110, %f1122, %f1074;
	fma.rn.f32 	%f1155, %f1111, %f1115, %f1075;
	fma.rn.f32 	%f1156, %f1111, %f1116, %f1076;
	fma.rn.f32 	%f1157, %f1111, %f1117, %f1077;
	fma.rn.f32 	%f1158, %f1111, %f1118, %f1078;
	fma.rn.f32 	%f1159, %f1111, %f1119, %f1079;
	fma.rn.f32 	%f1160, %f1111, %f1120, %f1080;
	fma.rn.f32 	%f1161, %f1111, %f1121, %f1081;
	fma.rn.f32 	%f1162, %f1111, %f1122, %f1082;
	fma.rn.f32 	%f1163, %f1112, %f1115, %f1083;
	fma.rn.f32 	%f1164, %f1112, %f1116, %f1084;
	fma.rn.f32 	%f1165, %f1112, %f1117, %f1085;
	fma.rn.f32 	%f1166, %f1112, %f1118, %f1086;
	fma.rn.f32 	%f1167, %f1112, %f1119, %f1087;
	fma.rn.f32 	%f1168, %f1112, %f1120, %f1088;
	fma.rn.f32 	%f1169, %f1112, %f1121, %f1089;
	fma.rn.f32 	%f1170, %f1112, %f1122, %f1090;
	fma.rn.f32 	%f1171, %f1113, %f1115, %f1091;
	fma.rn.f32 	%f1172, %f1113, %f1116, %f1092;
	fma.rn.f32 	%f1173, %f1113, %f1117, %f1093;
	fma.rn.f32 	%f1174, %f1113, %f1118, %f1094;
	fma.rn.f32 	%f1175, %f1113, %f1119, %f1095;
	fma.rn.f32 	%f1176, %f1113, %f1120, %f1096;
	fma.rn.f32 	%f1177, %f1113, %f1121, %f1097;
	fma.rn.f32 	%f1178, %f1113, %f1122, %f1098;
	fma.rn.f32 	%f1179, %f1114, %f1115, %f1099;
	fma.rn.f32 	%f1180, %f1114, %f1116, %f1100;
	fma.rn.f32 	%f1181, %f1114, %f1117, %f1101;
	fma.rn.f32 	%f1182, %f1114, %f1118, %f1102;
	fma.rn.f32 	%f1183, %f1114, %f1119, %f1103;
	fma.rn.f32 	%f1184, %f1114, %f1120, %f1104;
	fma.rn.f32 	%f1185, %f1114, %f1121, %f1105;
	fma.rn.f32 	%f1186, %f1114, %f1122, %f1106;
	ld.shared.v4.f32 	{%f1187, %f1188, %f1189, %f1190}, [%r83+6656];
	ld.shared.v4.f32 	{%f1191, %f1192, %f1193, %f1194}, [%r83+6912];
	ld.shared.v4.f32 	{%f1195, %f1196, %f1197, %f1198}, [%r86+6656];
	ld.shared.v4.f32 	{%f1199, %f1200, %f1201, %f1202}, [%r86+6912];
	fma.rn.f32 	%f1203, %f1187, %f1195, %f1123;
	fma.rn.f32 	%f1204, %f1187, %f1196, %f1124;
	fma.rn.f32 	%f1205, %f1187, %f1197, %f1125;
	fma.rn.f32 	%f1206, %f1187, %f1198, %f1126;
	fma.rn.f32 	%f1207, %f1187, %f1199, %f1127;
	fma.rn.f32 	%f1208, %f1187, %f1200, %f1128;
	fma.rn.f32 	%f1209, %f1187, %f1201, %f1129;
	fma.rn.f32 	%f1210, %f1187, %f1202, %f1130;
	fma.rn.f32 	%f1211, %f1188, %f1195, %f1131;
	fma.rn.f32 	%f1212, %f1188, %f1196, %f1132;
	fma.rn.f32 	%f1213, %f1188, %f1197, %f1133;
	fma.rn.f32 	%f1214, %f1188, %f1198, %f1134;
	fma.rn.f32 	%f1215, %f1188, %f1199, %f1135;
	fma.rn.f32 	%f1216, %f1188, %f1200, %f1136;
	fma.rn.f32 	%f1217, %f1188, %f1201, %f1137;
	fma.rn.f32 	%f1218, %f1188, %f1202, %f1138;
	fma.rn.f32 	%f1219, %f1189, %f1195, %f1139;
	fma.rn.f32 	%f1220, %f1189, %f1196, %f1140;
	fma.rn.f32 	%f1221, %f1189, %f1197, %f1141;
	fma.rn.f32 	%f1222, %f1189, %f1198, %f1142;
	fma.rn.f32 	%f1223, %f1189, %f1199, %f1143;
	fma.rn.f32 	%f1224, %f1189, %f1200, %f1144;
	fma.rn.f32 	%f1225, %f1189, %f1201, %f1145;
	fma.rn.f32 	%f1226, %f1189, %f1202, %f1146;
	fma.rn.f32 	%f1227, %f1190, %f1195, %f1147;
	fma.rn.f32 	%f1228, %f1190, %f1196, %f1148;
	fma.rn.f32 	%f1229, %f1190, %f1197, %f1149;
	fma.rn.f32 	%f1230, %f1190, %f1198, %f1150;
	fma.rn.f32 	%f1231, %f1190, %f1199, %f1151;
	fma.rn.f32 	%f1232, %f1190, %f1200, %f1152;
	fma.rn.f32 	%f1233, %f1190, %f1201, %f1153;
	fma.rn.f32 	%f1234, %f1190, %f1202, %f1154;
	fma.rn.f32 	%f1235, %f1191, %f1195, %f1155;
	fma.rn.f32 	%f1236, %f1191, %f1196, %f1156;
	fma.rn.f32 	%f1237, %f1191, %f1197, %f1157;
	fma.rn.f32 	%f1238, %f1191, %f1198, %f1158;
	fma.rn.f32 	%f1239, %f1191, %f1199, %f1159;
	fma.rn.f32 	%f1240, %f1191, %f1200, %f1160;
	fma.rn.f32 	%f1241, %f1191, %f1201, %f1161;
	fma.rn.f32 	%f1242, %f1191, %f1202, %f1162;
	fma.rn.f32 	%f1243, %f1192, %f1195, %f1163;
	fma.rn.f32 	%f1244, %f1192, %f1196, %f1164;
	fma.rn.f32 	%f1245, %f1192, %f1197, %f1165;
	fma.rn.f32 	%f1246, %f1192, %f1198, %f1166;
	fma.rn.f32 	%f1247, %f1192, %f1199, %f1167;
	fma.rn.f32 	%f1248, %f1192, %f1200, %f1168;
	fma.rn.f32 	%f1249, %f1192, %f1201, %f1169;
	fma.rn.f32 	%f1250, %f1192, %f1202, %f1170;
	fma.rn.f32 	%f1251, %f1193, %f1195, %f1171;
	fma.rn.f32 	%f1252, %f1193, %f1196, %f1172;
	fma.rn.f32 	%f1253, %f1193, %f1197, %f1173;
	fma.rn.f32 	%f1254, %f1193, %f1198, %f1174;
	fma.rn.f32 	%f1255, %f1193, %f1199, %f1175;
	fma.rn.f32 	%f1256, %f1193, %f1200, %f1176;
	fma.rn.f32 	%f1257, %f1193, %f1201, %f1177;
	fma.rn.f32 	%f1258, %f1193, %f1202, %f1178;
	fma.rn.f32 	%f1259, %f1194, %f1195, %f1179;
	fma.rn.f32 	%f1260, %f1194, %f1196, %f1180;
	fma.rn.f32 	%f1261, %f1194, %f1197, %f1181;
	fma.rn.f32 	%f1262, %f1194, %f1198, %f1182;
	fma.rn.f32 	%f1263, %f1194, %f1199, %f1183;
	fma.rn.f32 	%f1264, %f1194, %f1200, %f1184;
	fma.rn.f32 	%f1265, %f1194, %f1201, %f1185;
	fma.rn.f32 	%f1266, %f1194, %f1202, %f1186;
	ld.shared.v4.f32 	{%f1267, %f1268, %f1269, %f1270}, [%r83+7168];
	ld.shared.v4.f32 	{%f1271, %f1272, %f1273, %f1274}, [%r83+7424];
	ld.shared.v4.f32 	{%f1275, %f1276, %f1277, %f1278}, [%r86+7168];
	ld.shared.v4.f32 	{%f1279, %f1280, %f1281, %f1282}, [%r86+7424];
	fma.rn.f32 	%f1283, %f1267, %f1275, %f1203;
	fma.rn.f32 	%f1284, %f1267, %f1276, %f1204;
	fma.rn.f32 	%f1285, %f1267, %f1277, %f1205;
	fma.rn.f32 	%f1286, %f1267, %f1278, %f1206;
	fma.rn.f32 	%f1287, %f1267, %f1279, %f1207;
	fma.rn.f32 	%f1288, %f1267, %f1280, %f1208;
	fma.rn.f32 	%f1289, %f1267, %f1281, %f1209;
	fma.rn.f32 	%f1290, %f1267, %f1282, %f1210;
	fma.rn.f32 	%f1291, %f1268, %f1275, %f1211;
	fma.rn.f32 	%f1292, %f1268, %f1276, %f1212;
	fma.rn.f32 	%f1293, %f1268, %f1277, %f1213;
	fma.rn.f32 	%f1294, %f1268, %f1278, %f1214;
	fma.rn.f32 	%f1295, %f1268, %f1279, %f1215;
	fma.rn.f32 	%f1296, %f1268, %f1280, %f1216;
	fma.rn.f32 	%f1297, %f1268, %f1281, %f1217;
	fma.rn.f32 	%f1298, %f1268, %f1282, %f1218;
	fma.rn.f32 	%f1299, %f1269, %f1275, %f1219;
	fma.rn.f32 	%f1300, %f1269, %f1276, %f1220;
	fma.rn.f32 	%f1301, %f1269, %f1277, %f1221;
	fma.rn.f32 	%f1302, %f1269, %f1278, %f1222;
	fma.rn.f32 	%f1303, %f1269, %f1279, %f1223;
	fma.rn.f32 	%f1304, %f1269, %f1280, %f1224;
	fma.rn.f32 	%f1305, %f1269, %f1281, %f1225;
	fma.rn.f32 	%f1306, %f1269, %f1282, %f1226;
	fma.rn.f32 	%f1307, %f1270, %f1275, %f1227;
	fma.rn.f32 	%f1308, %f1270, %f1276, %f1228;
	fma.rn.f32 	%f1309, %f1270, %f1277, %f1229;
	fma.rn.f32 	%f1310, %f1270, %f1278, %f1230;
	fma.rn.f32 	%f1311, %f1270, %f1279, %f1231;
	fma.rn.f32 	%f1312, %f1270, %f1280, %f1232;
	fma.rn.f32 	%f1313, %f1270, %f1281, %f1233;
	fma.rn.f32 	%f1314, %f1270, %f1282, %f1234;
	fma.rn.f32 	%f1315, %f1271, %f1275, %f1235;
	fma.rn.f32 	%f1316, %f1271, %f1276, %f1236;
	fma.rn.f32 	%f1317, %f1271, %f1277, %f1237;
	fma.rn.f32 	%f1318, %f1271, %f1278, %f1238;
	fma.rn.f32 	%f1319, %f1271, %f1279, %f1239;
	fma.rn.f32 	%f1320, %f1271, %f1280, %f1240;
	fma.rn.f32 	%f1321, %f1271, %f1281, %f1241;
	fma.rn.f32 	%f1322, %f1271, %f1282, %f1242;
	fma.rn.f32 	%f1323, %f1272, %f1275, %f1243;
	fma.rn.f32 	%f1324, %f1272, %f1276, %f1244;
	fma.rn.f32 	%f1325, %f1272, %f1277, %f1245;
	fma.rn.f32 	%f1326, %f1272, %f1278, %f1246;
	fma.rn.f32 	%f1327, %f1272, %f1279, %f1247;
	fma.rn.f32 	%f1328, %f1272, %f1280, %f1248;
	fma.rn.f32 	%f1329, %f1272, %f1281, %f1249;
	fma.rn.f32 	%f1330, %f1272, %f1282, %f1250;
	fma.rn.f32 	%f1331, %f1273, %f1275, %f1251;
	fma.rn.f32 	%f1332, %f1273, %f1276, %f1252;
	fma.rn.f32 	%f1333, %f1273, %f1277, %f1253;
	fma.rn.f32 	%f1334, %f1273, %f1278, %f1254;
	fma.rn.f32 	%f1335, %f1273, %f1279, %f1255;
	fma.rn.f32 	%f1336, %f1273, %f1280, %f1256;
	fma.rn.f32 	%f1337, %f1273, %f1281, %f1257;
	fma.rn.f32 	%f1338, %f1273, %f1282, %f1258;
	fma.rn.f32 	%f1339, %f1274, %f1275, %f1259;
	fma.rn.f32 	%f1340, %f1274, %f1276, %f1260;
	fma.rn.f32 	%f1341, %f1274, %f1277, %f1261;
	fma.rn.f32 	%f1342, %f1274, %f1278, %f1262;
	fma.rn.f32 	%f1343, %f1274, %f1279, %f1263;
	fma.rn.f32 	%f1344, %f1274, %f1280, %f1264;
	fma.rn.f32 	%f1345, %f1274, %f1281, %f1265;
	fma.rn.f32 	%f1346, %f1274, %f1282, %f1266;
	ld.shared.v4.f32 	{%f1347, %f1348, %f1349, %f1350}, [%r83+7680];
	ld.shared.v4.f32 	{%f1351, %f1352, %f1353, %f1354}, [%r83+7936];
	ld.shared.v4.f32 	{%f1355, %f1356, %f1357, %f1358}, [%r86+7680];
	ld.shared.v4.f32 	{%f1359, %f1360, %f1361, %f1362}, [%r86+7936];
	fma.rn.f32 	%f1363, %f1347, %f1355, %f1283;
	fma.rn.f32 	%f1364, %f1347, %f1356, %f1284;
	fma.rn.f32 	%f1365, %f1347, %f1357, %f1285;
	fma.rn.f32 	%f1366, %f1347, %f1358, %f1286;
	fma.rn.f32 	%f1367, %f1347, %f1359, %f1287;
	fma.rn.f32 	%f1368, %f1347, %f1360, %f1288;
	fma.rn.f32 	%f1369, %f1347, %f1361, %f1289;
	fma.rn.f32 	%f1370, %f1347, %f1362, %f1290;
	fma.rn.f32 	%f1371, %f1348, %f1355, %f1291;
	fma.rn.f32 	%f1372, %f1348, %f1356, %f1292;
	fma.rn.f32 	%f1373, %f1348, %f1357, %f1293;
	fma.rn.f32 	%f1374, %f1348, %f1358, %f1294;
	fma.rn.f32 	%f1375, %f1348, %f1359, %f1295;
	fma.rn.f32 	%f1376, %f1348, %f1360, %f1296;
	fma.rn.f32 	%f1377, %f1348, %f1361, %f1297;
	fma.rn.f32 	%f1378, %f1348, %f1362, %f1298;
	fma.rn.f32 	%f1379, %f1349, %f1355, %f1299;
	fma.rn.f32 	%f1380, %f1349, %f1356, %f1300;
	fma.rn.f32 	%f1381, %f1349, %f1357, %f1301;
	fma.rn.f32 	%f1382, %f1349, %f1358, %f1302;
	fma.rn.f32 	%f1383, %f1349, %f1359, %f1303;
	fma.rn.f32 	%f1384, %f1349, %f1360, %f1304;
	fma.rn.f32 	%f1385, %f1349, %f1361, %f1305;
	fma.rn.f32 	%f1386, %f1349, %f1362, %f1306;
	fma.rn.f32 	%f1387, %f1350, %f1355, %f1307;
	fma.rn.f32 	%f1388, %f1350, %f1356, %f1308;
	fma.rn.f32 	%f1389, %f1350, %f1357, %f1309;
	fma.rn.f32 	%f1390, %f1350, %f1358, %f1310;
	fma.rn.f32 	%f1391, %f1350, %f1359, %f1311;
	fma.rn.f32 	%f1392, %f1350, %f1360, %f1312;
	fma.rn.f32 	%f1393, %f1350, %f1361, %f1313;
	fma.rn.f32 	%f1394, %f1350, %f1362, %f1314;
	fma.rn.f32 	%f1395, %f1351, %f1355, %f1315;
	fma.rn.f32 	%f1396, %f1351, %f1356, %f1316;
	fma.rn.f32 	%f1397, %f1351, %f1357, %f1317;
	fma.rn.f32 	%f1398, %f1351, %f1358, %f1318;
	fma.rn.f32 	%f1399, %f1351, %f1359, %f1319;
	fma.rn.f32 	%f1400, %f1351, %f1360, %f1320;
	fma.rn.f32 	%f1401, %f1351, %f1361, %f1321;
	fma.rn.f32 	%f1402, %f1351, %f1362, %f1322;
	fma.rn.f32 	%f1403, %f1352, %f1355, %f1323;
	fma.rn.f32 	%f1404, %f1352, %f1356, %f1324;
	fma.rn.f32 	%f1405, %f1352, %f1357, %f1325;
	fma.rn.f32 	%f1406, %f1352, %f1358, %f1326;
	fma.rn.f32 	%f1407, %f1352, %f1359, %f1327;
	fma.rn.f32 	%f1408, %f1352, %f1360, %f1328;
	fma.rn.f32 	%f1409, %f1352, %f1361, %f1329;
	fma.rn.f32 	%f1410, %f1352, %f1362, %f1330;
	fma.rn.f32 	%f1411, %f1353, %f1355, %f1331;
	fma.rn.f32 	%f1412, %f1353, %f1356, %f1332;
	fma.rn.f32 	%f1413, %f1353, %f1357, %f1333;
	fma.rn.f32 	%f1414, %f1353, %f1358, %f1334;
	fma.rn.f32 	%f1415, %f1353, %f1359, %f1335;
	fma.rn.f32 	%f1416, %f1353, %f1360, %f1336;
	fma.rn.f32 	%f1417, %f1353, %f1361, %f1337;
	fma.rn.f32 	%f1418, %f1353, %f1362, %f1338;
	fma.rn.f32 	%f1419, %f1354, %f1355, %f1339;
	fma.rn.f32 	%f1420, %f1354, %f1356, %f1340;
	fma.rn.f32 	%f1421, %f1354, %f1357, %f1341;
	fma.rn.f32 	%f1422, %f1354, %f1358, %f1342;
	fma.rn.f32 	%f1423, %f1354, %f1359, %f1343;
	fma.rn.f32 	%f1424, %f1354, %f1360, %f1344;
	fma.rn.f32 	%f1425, %f1354, %f1361, %f1345;
	fma.rn.f32 	%f1426, %f1354, %f1362, %f1346;
	mov.u32 	%r87, %ctaid.y;
	shl.b32 	%r88, %r87, 7;
	add.s32 	%r89, %r88, %r78;
	mov.u32 	%r90, %ctaid.x;
	shl.b32 	%r91, %r90, 7;
	add.s32 	%r92, %r91, %r80;
	mad.lo.s32 	%r93, %r89, %r98, %r92;
	mul.wide.s32 	%rd17, %r93, 4;
	add.s64 	%rd18, %rd16, %rd17;
	st.global.v4.f32 	[%rd18], {%f1363, %f1364, %f1365, %f1366};
	st.global.v4.f32 	[%rd18+256], {%f1367, %f1368, %f1369, %f1370};
	mul.wide.s32 	%rd19, %r98, 4;
	add.s64 	%rd20, %rd18, %rd19;
	st.global.v4.f32 	[%rd20], {%f1371, %f1372, %f1373, %f1374};
	st.global.v4.f32 	[%rd20+256], {%f1375, %f1376, %f1377, %f1378};
	add.s64 	%rd21, %rd20, %rd19;
	st.global.v4.f32 	[%rd21], {%f1379, %f1380, %f1381, %f1382};
	st.global.v4.f32 	[%rd21+256], {%f1383, %f1384, %f1385, %f1386};
	add.s64 	%rd22, %rd21, %rd19;
	st.global.v4.f32 	[%rd22], {%f1387, %f1388, %f1389, %f1390};
	st.global.v4.f32 	[%rd22+256], {%f1391, %f1392, %f1393, %f1394};
	add.s32 	%r94, %r89, 64;
	mad.lo.s32 	%r95, %r94, %r98, %r92;
	mul.wide.s32 	%rd23, %r95, 4;
	add.s64 	%rd24, %rd16, %rd23;
	st.global.v4.f32 	[%rd24], {%f1395, %f1396, %f1397, %f1398};
	st.global.v4.f32 	[%rd24+256], {%f1399, %f1400, %f1401, %f1402};
	add.s64 	%rd25, %rd24, %rd19;
	st.global.v4.f32 	[%rd25], {%f1403, %f1404, %f1405, %f1406};
	st.global.v4.f32 	[%rd25+256], {%f1407, %f1408, %f1409, %f1410};
	add.s64 	%rd26, %rd25, %rd19;
	st.global.v4.f32 	[%rd26], {%f1411, %f1412, %f1413, %f1414};
	st.global.v4.f32 	[%rd26+256], {%f1415, %f1416, %f1417, %f1418};
	add.s64 	%rd27, %rd26, %rd19;
	st.global.v4.f32 	[%rd27], {%f1419, %f1420, %f1421, %f1422};
	st.global.v4.f32 	[%rd27+256], {%f1423, %f1424, %f1425, %f1426};
	ret;

}


// ===== COMPILED SASS (sm_100) =====

	.target	sm_100

	.elftype	@"ET_EXEC"


//--------------------- .note.nv.tkinfo           --------------------------
	.section	.note.nv.tkinfo,"",@"SHT_NOTE"
	.sectionflags	@"SHF_NOTE_NV_TKINFO"
	.tkinfo
        /*0018*/ 	.word	0x00000002
        /*0030*/ 	.string	""
        /*0030*/ 	.string	"ptxas"
        /*0030*/ 	.string	"Cuda compilation tools, release 13.0, V13.0.88"
        /*0030*/ 	.string	"Build cuda_13.0.r13.0/compiler.36424714_0"
        /*0030*/ 	.string	"-arch sm_100 -m 64 "



//--------------------- .note.nv.cuinfo           --------------------------
	.section	.note.nv.cuinfo,"",@"SHT_NOTE"
	.sectionflags	@"SHF_NOTE_NV_CUINFO"
        /*0018*/ 	.short	0x0002
        /*001a*/ 	.short	0x0064
        /*001c*/ 	.short	0x0082
	.zero		2


//--------------------- .nv.info                  --------------------------
	.section	.nv.info,"",@"SHT_CUDA_INFO"
	.align	4


	//----- nvinfo : EIATTR_REGCOUNT
	.align		4
        /*0000*/ 	.byte	0x04, 0x2f
        /*0002*/ 	.short	(.L_1 - .L_0)
	.align		4
.L_0:
        /*0004*/ 	.word	index@(_ZN5sgemm10naiveSgemmEPfS0_S0_iii)
        /*0008*/ 	.word	0x00000020


	//----- nvinfo : EIATTR_FRAME_SIZE
	.align		4
.L_1:
        /*000c*/ 	.byte	0x04, 0x11
        /*000e*/ 	.short	(.L_3 - .L_2)
	.align		4
.L_2:
        /*0010*/ 	.word	index@(_ZN5sgemm10naiveSgemmEPfS0_S0_iii)
        /*0014*/ 	.word	0x00000000


	//----- nvinfo : EIATTR_REGCOUNT
	.align		4
.L_3:
        /*0018*/ 	.byte	0x04, 0x2f
        /*001a*/ 	.short	(.L_5 - .L_4)
	.align		4
.L_4:
        /*001c*/ 	.word	index@(_ZN5sgemm8sgemm_V1EPfS0_S0_iii)
        /*0020*/ 	.word	0x00000080


	//----- nvinfo : EIATTR_FRAME_SIZE
	.align		4
.L_5:
        /*0024*/ 	.byte	0x04, 0x11
        /*0026*/ 	.short	(.L_7 - .L_6)
	.align		4
.L_6:
        /*0028*/ 	.word	index@(_ZN5sgemm8sgemm_V1EPfS0_S0_iii)
        /*002c*/ 	.word	0x00000000


	//----- nvinfo : EIATTR_REGCOUNT
	.align		4
.L_7:
        /*0030*/ 	.byte	0x04, 0x2f
        /*0032*/ 	.short	(.L_9 - .L_8)
	.align		4
.L_8:
        /*0034*/ 	.word	index@(_ZN5sgemm8sgemm_V2EPfS0_S0_iii)
        /*0038*/ 	.word	0x0000007f


	//----- nvinfo : EIATTR_FRAME_SIZE
	.align		4
.L_9:
        /*003c*/ 	.byte	0x04, 0x11
        /*003e*/ 	.short	(.L_11 - .L_10)
	.align		4
.L_10:
        /*0040*/ 	.word	index@(_ZN5sgemm8sgemm_V2EPfS0_S0_iii)
        /*0044*/ 	.word	0x00000000


	//----- nvinfo : EIATTR_REGCOUNT
	.align		4
.L_11:
        /*0048*/ 	.byte	0x04, 0x2f
        /*004a*/ 	.short	(.L_13 - .L_12)
	.align		4
.L_12:
        /*004c*/ 	.word	index@(_ZN5sgemm8sgemm_V3EPfS0_S0_iii)
        /*0050*/ 	.word	0x00000077


	//----- nvinfo : EIATTR_FRAME_SIZE
	.align		4
.L_13:
        /*0054*/ 	.byte	0x04, 0x11
        /*0056*/ 	.short	(.L_15 - .L_14)
	.align		4
.L_14:
        /*0058*/ 	.word	index@(_ZN5sgemm8sgemm_V3EPfS0_S0_iii)
        /*005c*/ 	.word	0x00000000


	//----- nvinfo : EIATTR_MIN_STACK_SIZE
	.align		4
.L_15:
        /*0060*/ 	.byte	0x04, 0x12
        /*0062*/ 	.short	(.L_17 - .L_16)
	.align		4
.L_16:
        /*0064*/ 	.word	index@(_ZN5sgemm8sgemm_V3EPfS0_S0_iii)
        /*0068*/ 	.word	0x00000000


	//----- nvinfo : EIATTR_MIN_STACK_SIZE
	.align		4
.L_17:
        /*006c*/ 	.byte	0x04, 0x12
        /*006e*/ 	.short	(.L_19 - .L_18)
	.align		4
.L_18:
        /*0070*/ 	.word	index@(_ZN5sgemm8sgemm_V2EPfS0_S0_iii)
        /*0074*/ 	.word	0x00000000


	//----- nvinfo : EIATTR_MIN_STACK_SIZE
	.align		4
.L_19:
        /*0078*/ 	.byte	0x04, 0x12
        /*007a*/ 	.short	(.L_21 - .L_20)
	.align		4
.L_20:
        /*007c*/ 	.word	index@(_ZN5sgemm8sgemm_V1EPfS0_S0_iii)
        /*0080*/ 	.word	0x00000000


	//----- nvinfo : EIATTR_MIN_STACK_SIZE
	.align		4
.L_21:
        /*0084*/ 	.byte	0x04, 0x12
        /*0086*/ 	.short	(.L_23 - .L_22)
	.align		4
.L_22:
        /*0088*/ 	.word	index@(_ZN5sgemm10naiveSgemmEPfS0_S0_iii)
        /*008c*/ 	.word	0x00000000
.L_23:


//--------------------- .nv.compat                --------------------------
	.section	.nv.compat,"",@"SHT_CUDA_COMPAT_INFO"
	.align	4
        /*0000*/ 	.byte	0x02, 0x09, 0x00, 0x00, 0x02, 0x02, 0x01, 0x00, 0x02, 0x05, 0x05, 0x00, 0x03, 0x07, 0x01, 0x01
        /*0010*/ 	.byte	0x02, 0x03, 0x00, 0x00, 0x02, 0x06, 0x01, 0x00, 0x04, 0x0b, 0x08, 0x00, 0x09, 0x00, 0x00, 0x00
        /*0020*/ 	.byte	0x00, 0x00, 0x00, 0x00


//--------------------- .nv.info._ZN5sgemm8sgemm_V3EPfS0_S0_iii --------------------------
	.section	.nv.info._ZN5sgemm8sgemm_V3EPfS0_S0_iii,"",@"SHT_CUDA_INFO"
	.sectionflags	@""
	.align	4


	//----- nvinfo : EIATTR_CUDA_API_VERSION
	.align		4
        /*0000*/ 	.byte	0x04, 0x37
        /*0002*/ 	.short	(.L_25 - .L_24)
.L_24:
        /*0004*/ 	.word	0x00000082


	//----- nvinfo : EIATTR_KPARAM_INFO
	.align		4
.L_25:
        /*0008*/ 	.byte	0x04, 0x17
        /*000a*/ 	.short	(.L_27 - .L_26)
.L_26:
        /*000c*/ 	.word	0x00000000
        /*0010*/ 	.short	0x0005
        /*0012*/ 	.short	0x0020
        /*0014*/ 	.byte	0x00, 0xf0, 0x11, 0x00


	//----- nvinfo : EIATTR_KPARAM_INFO
	.align		4
.L_27:
        /*0018*/ 	.byte	0x04, 0x17
        /*001a*/ 	.short	(.L_29 - .L_28)
.L_28:
        /*001c*/ 	.word	0x00000000
        /*0020*/ 	.short	0x0004
        /*0022*/ 	.short	0x001c
        /*0024*/ 	.byte	0x00, 0xf0, 0x11, 0x00


	//----- nvinfo : EIATTR_KPARAM_INFO
	.align		4
.L_29:
        /*0028*/ 	.byte	0x04, 0x17
        /*002a*/ 	.short	(.L_31 - .L_30)
.L_30:
        /*002c*/ 	.word	0x00000000
        /*0030*/ 	.short	0x0003
        /*0032*/ 	.short	0x0018
        /*0034*/ 	.byte	0x00, 0xf0, 0x11, 0x00


	//----- nvinfo : EIATTR_KPARAM_INFO
	.align		4
.L_31:
        /*0038*/ 	.byte	0x04, 0x17
        /*003a*/ 	.short	(.L_33 - .L_32)
.L_32:
        /*003c*/ 	.word	0x00000000
        /*0040*/ 	.short	0x0002
        /*0042*/ 	.short	0x0010
        /*0044*/ 	.byte	0x00, 0xf5, 0x21, 0x00


	//----- nvinfo : EIATTR_KPARAM_INFO
	.align		4
.L_33:
        /*0048*/ 	.byte	0x04, 0x17
        /*004a*/ 	.short	(.L_35 - .L_34)
.L_34:
        /*004c*/ 	.word	0x00000000
        /*0050*/ 	.short	0x0001
        /*0052*/ 	.short	0x0008
        /*0054*/ 	.byte	0x00, 0xf5, 0x21, 0x00


	//----- nvinfo : EIATTR_KPARAM_INFO
	.align		4
.L_35:
        /*0058*/ 	.byte	0x04, 0x17
        /*005a*/ 	.short	(.L_37 - .L_36)
.L_36:
        /*005c*/ 	.word	0x00000000
        /*0060*/ 	.short	0x0000
        /*0062*/ 	.short	0x0000
        /*0064*/ 	.byte	0x00, 0xf5, 0x21, 0x00


	//----- nvinfo : EIATTR_SPARSE_MMA_MASK
	.align		4
.L_37:
        /*0068*/ 	.byte	0x03, 0x50
        /*006a*/ 	.short	0x0000


	//----- nvinfo : EIATTR_MAXREG_COUNT
	.align		4
        /*006c*/ 	.byte	0x03, 0x1b
        /*006e*/ 	.short	0x00ff


	//----- nvinfo : EIATTR_NUM_BARRIERS
	.align		4
        /*0070*/ 	.byte	0x02, 0x4c
        /*0072*/ 	.byte	0x01
	.zero		1


	//----- nvinfo : EIATTR_MERCURY_ISA_VERSION
	.align		4
        /*0074*/ 	.byte	0x03, 0x5f
        /*0076*/ 	.short	0x0101


	//----- nvinfo : EIATTR_VRC_CTA_INIT_COUNT
	.align		4
        /*0078*/ 	.byte	0x02, 0x4a
	.zero		1
	.zero		1


	//----- nvinfo : EIATTR_EXIT_INSTR_OFFSETS
	.align		4
        /*007c*/ 	.byte	0x04, 0x1c
        /*007e*/ 	.short	(.L_39 - .L_38)


	//   ....[0]....
.L_38:
        /*0080*/ 	.word	0x00004ef0


	//----- nvinfo : EIATTR_CBANK_PARAM_SIZE
	.align		4
.L_39:
        /*0084*/ 	.byte	0x03, 0x19
        /*0086*/ 	.short	0x0024


	//----- nvinfo : EIATTR_PARAM_CBANK
	.align		4
        /*0088*/ 	.byte	0x04, 0x0a
        /*008a*/ 	.short	(.L_41 - .L_40)
	.align		4
.L_40:
        /*008c*/ 	.word	index@(.nv.constant0._ZN5sgemm8sgemm_V3EPfS0_S0_iii)
        /*0090*/ 	.short	0x0380
        /*0092*/ 	.short	0x0024


	//----- nvinfo : EIATTR_SW_WAR
	.align		4
.L_41:
        /*0094*/ 	.byte	0x04, 0x36
        /*0096*/ 	.short	(.L_43 - .L_42)
.L_42:
        /*0098*/ 	.word	0x00000008
.L_43:


//--------------------- .nv.info._ZN5sgemm8sgemm_V2EPfS0_S0_iii --------------------------
	.section	.nv.info._ZN5sgemm8sgemm_V2EPfS0_S0_iii,"",@"SHT_CUDA_INFO"
	.sectionflags	@""
	.align	4


	//----- nvinfo : EIATTR_CUDA_API_VERSION
	.align		4
        /*0000*/ 	.byte	0x04, 0x37
        /*0002*/ 	.short	(.L_45 - .L_44)
.L_44:
        /*0004*/ 	.word	0x00000082


	//----- nvinfo : EIATTR_KPARAM_INFO
	.align		4
.L_45:
        /*0008*/ 	.byte	0x04, 0x17
        /*000a*/ 	.short	(.L_47 - .L_46)
.L_46:
        /*000c*/ 	.word	0x00000000
        /*0010*/ 	.short	0x0005
        /*0012*/ 	.short	0x0020
        /*0014*/ 	.byte	0x00, 0xf0, 0x11, 0x00


	//----- nvinfo : EIATTR_KPARAM_INFO
	.align		4
.L_47:
        /*0018*/ 	.byte	0x04, 0x17
        /*001a*/ 	.short	(.L_49 - .L_48)
.L_48:
        /*001c*/ 	.word	0x00000000
        /*0020*/ 	.short	0x0004
        /*0022*/ 	.short	0x001c
        /*0024*/ 	.byte	0x00, 0xf0, 0x11, 0x00


	//----- nvinfo : EIATTR_KPARAM_INFO
	.align		4
.L_49:
        /*0028*/ 	.byte	0x04, 0x17
        /*002a*/ 	.short	(.L_51 - .L_50)
.L_50:
        /*002c*/ 	.word	0x00000000
        /*0030*/ 	.short	0x0003
        /*0032*/ 	.short	0x0018
        /*0034*/ 	.byte	0x00, 0xf0, 0x11, 0x00


	//----- nvinfo : EIATTR_KPARAM_INFO
	.align		4
.L_51:
        /*0038*/ 	.byte	0x04, 0x17
        /*003a*/ 	.short	(.L_53 - .L_52)
.L_52:
        /*003c*/ 	.word	0x00000000
        /*0040*/ 	.short	0x0002
        /*0042*/ 	.short	0x0010
        /*0044*/ 	.byte	0x00, 0xf5, 0x21, 0x00


	//----- nvinfo : EIATTR_KPARAM_INFO
	.align		4
.L_53:
        /*0048*/ 	.byte	0x04, 0x17
        /*004a*/ 	.short	(.L_55 - .L_54)
.L_54:
        /*004c*/ 	.word	0x00000000
        /*0050*/ 	.short	0x0001
        /*0052*/ 	.short	0x0008
        /*0054*/ 	.byte	0x00, 0xf5, 0x21, 0x00


	//----- nvinfo : EIATTR_KPARAM_INFO
	.align		4
.L_55:
        /*0058*/ 	.byte	0x04, 0x17
        /*005a*/ 	.short	(.L_57 - .L_56)
.L_56:
        /*005c*/ 	.word	0x00000000
        /*0060*/ 	.short	0x0000
        /*0062*/ 	.short	0x0000
        /*0064*/ 	.byte	0x00, 0xf5, 0x21, 0x00


	//----- nvinfo : EIATTR_SPARSE_MMA_MASK
	.align		4
.L_57:
        /*0068*/ 	.byte	0x03, 0x50
        /*006a*/ 	.short	0x0000


	//----- nvinfo : EIATTR_MAXREG_COUNT
	.align		4
        /*006c*/ 	.byte	0x03, 0x1b
        /*006e*/ 	.short	0x00ff


	//----- nvinfo : EIATTR_NUM_BARRIERS
	.align		4
        /*0070*/ 	.byte	0x02, 0x4c
        /*0072*/ 	.byte	0x01
	.zero		1


	//----- nvinfo : EIATTR_MERCURY_ISA_VERSION
	.align		4
        /*0074*/ 	.byte	0x03, 0x5f
        /*0076*/ 	.short	0x0101


	//----- nvinfo : EIATTR_VRC_CTA_INIT_COUNT
	.align		4
        /*0078*/ 	.byte	0x02, 0x4a
	.zero		1
	.zero		1


	//----- nvinfo : EIATTR_EXIT_INSTR_OFFSETS
	.align		4
        /*007c*/ 	.byte	0x04, 0x1c
        /*007e*/ 	.short	(.L_59 - .L_58)


	//   ....[0]....
.L_58:
        /*0080*/ 	.word	0x00002a40


	//----- nvinfo : EIATTR_CBANK_PARAM_SIZE
	.align		4
.L_59:
        /*0084*/ 	.byte	0x03, 0x19
        /*0086*/ 	.short	0x0024


	//----- nvinfo : EIATTR_PARAM_CBANK
	.align		4
        /*0088*/ 	.byte	0x04, 0x0a
        /*008a*/ 	.short	(.L_61 - .L_60)
	.align		4
.L_60:
        /*008c*/ 	.word	index@(.nv.constant0._ZN5sgemm8sgemm_V2EPfS0_S0_iii)
        /*0090*/ 	.short	0x0380
        /*0092*/ 	.short	0x0024


	//----- nvinfo : EIATTR_SW_WAR
	.align		4
.L_61:
        /*0094*/ 	.byte	0x04, 0x36
        /*0096*/ 	.short	(.L_63 - .L_62)
.L_62:
        /*0098*/ 	.word	0x00000008
.L_63:


//--------------------- .nv.info._ZN5sgemm8sgemm_V1EPfS0_S0_iii --------------------------
	.section	.nv.info._ZN5sgemm8sgemm_V1EPfS0_S0_iii,"",@"SHT_CUDA_INFO"
	.sectionflags	@""
	.align	4


	//----- nvinfo : EIATTR_CUDA_API_VERSION
	.align		4
        /*0000*/ 	.byte	0x04, 0x37
        /*0002*/ 	.short	(.L_65 - .L_64)
.L_64:
        /*0004*/ 	.word	0x00000082


	//----- nvinfo : EIATTR_KPARAM_INFO
	.align		4
.L_65:
        /*0008*/ 	.byte	0x04, 0x17
        /*000a*/ 	.short	(.L_67 - .L_66)
.L_66:
        /*000c*/ 	.word	0x00000000
        /*0010*/ 	.short	0x0005
        /*0012*/ 	.short	0x0020
        /*0014*/ 	.byte	0x00, 0xf0, 0x11, 0x00


	//----- nvinfo : EIATTR_KPARAM_INFO
	.align		4
.L_67:
        /*0018*/ 	.byte	0x04, 0x17
        /*001a*/ 	.short	(.L_69 - .L_68)
.L_68:
        /*001c*/ 	.word	0x00000000
        /*0020*/ 	.short	0x0004
        /*0022*/ 	.short	0x001c
        /*0024*/ 	.byte	0x00, 0xf0, 0x11, 0x00


	//----- nvinfo : EIATTR_KPARAM_INFO
	.align		4
.L_69:
        /*0028*/ 	.byte	0x04, 0x17
        /*002a*/ 	.short	(.L_71 - .L_70)
.L_70:
        /*002c*/ 	.word	0x00000000
        /*0030*/ 	.short	0x0003
        /*0032*/ 	.short	0x0018
        /*0034*/ 	.byte	0x00, 0xf0, 0x11, 0x00


	//----- nvinfo : EIATTR_KPARAM_INFO
	.align		4
.L_71:
        /*0038*/ 	.byte	0x04, 0x17
        /*003a*/ 	.short	(.L_73 - .L_72)
.L_72:
        /*003c*/ 	.word	0x00000000
        /*0040*/ 	.short	0x0002
        /*0042*/ 	.short	0x0010
        /*0044*/ 	.byte	0x00, 0xf5, 0x21, 0x00


	//----- nvinfo : EIATTR_KPARAM_INFO
	.align		4
.L_73:
        /*0048*/ 	.byte	0x04, 0x17
        /*004a*/ 	.short	(.L_75 - .L_74)
.L_74:
        /*004c*/ 	.word	0x00000000
        /*0050*/ 	.short	0x0001
        /*0052*/ 	.short	0x0008
        /*0054*/ 	.byte	0x00, 0xf5, 0x21, 0x00


	//----- nvinfo : EIATTR_KPARAM_INFO
	.align		4
.L_75:
        /*0058*/ 	.byte	0x04, 0x17
        /*005a*/ 	.short	(.L_77 - .L_76)
.L_76:
        /*005c*/ 	.word	0x00000000
        /*0060*/ 	.short	0x0000
        /*0062*/ 	.short	0x0000
        /*0064*/ 	.byte	0x00, 0xf5, 0x21, 0x00


	//----- nvinfo : EIATTR_SPARSE_MMA_MASK
	.align		4
.L_77:
        /*0068*/ 	.byte	0x03, 0x50
        /*006a*/ 	.short	0x0000


	//----- nvinfo : EIATTR_MAXREG_COUNT
	.align		4
        /*006c*/ 	.byte	0x03, 0x1b
        /*006e*/ 	.short	0x00ff


	//----- nvinfo : EIATTR_NUM_BARRIERS
	.align		4
        /*0070*/ 	.byte	0x02, 0x4c
        /*0072*/ 	.byte	0x01
	.zero		1


	//----- nvinfo : EIATTR_MERCURY_ISA_VERSION
	.align		4
        /*0074*/ 	.byte	0x03, 0x5f
        /*0076*/ 	.short	0x0101


	//----- nvinfo : EIATTR_VRC_CTA_INIT_COUNT
	.align		4
        /*0078*/ 	.byte	0x02, 0x4a
	.zero		1
	.zero		1


	//----- nvinfo : EIATTR_EXIT_INSTR_OFFSETS
	.align		4
        /*007c*/ 	.byte	0x04, 0x1c
        /*007e*/ 	.short	(.L_79 - .L_78)


	//   ....[0]....
.L_78:
        /*0080*/ 	.word	0x00002a00


	//----- nvinfo : EIATTR_CBANK_PARAM_SIZE
	.align		4
.L_79:
        /*0084*/ 	.byte	0x03, 0x19
        /*0086*/ 	.short	0x0024


	//----- nvinfo : EIATTR_PARAM_CBANK
	.align		4
        /*0088*/ 	.byte	0x04, 0x0a
        /*008a*/ 	.short	(.L_81 - .L_80)
	.align		4
.L_80:
        /*008c*/ 	.word	index@(.nv.constant0._ZN5sgemm8sgemm_V1EPfS0_S0_iii)
        /*0090*/ 	.short	0x0380
        /*0092*/ 	.short	0x0024


	//----- nvinfo : EIATTR_SW_WAR
	.align		4
.L_81:
        /*0094*/ 	.byte	0x04, 0x36
        /*0096*/ 	.short	(.L_83 - .L_82)
.L_82:
        /*0098*/ 	.word	0x00000008
.L_83:


//--------------------- .nv.info._ZN5sgemm10naiveSgemmEPfS0_S0_iii --------------------------
	.section	.nv.info._ZN5sgemm10naiveSgemmEPfS0_S0_iii,"",@"SHT_CUDA_INFO"
	.sectionflags	@""
	.align	4


	//----- nvinfo : EIATTR_CUDA_API_VERSION
	.align		4
        /*0000*/ 	.byte	0x04, 0x37
        /*0002*/ 	.short	(.L_85 - .L_84)
.L_84:
        /*0004*/ 	.word	0x00000082


	//----- nvinfo : EIATTR_KPARAM_INFO
	.align		4
.L_85:
        /*0008*/ 	.byte	0x04, 0x17
        /*000a*/ 	.short	(.L_87 - .L_86)
.L_86:
        /*000c*/ 	.word	0x00000000
        /*0010*/ 	.short	0x0005
        /*0012*/ 	.short	0x0020
        /*0014*/ 	.byte	0x00, 0xf0, 0x11, 0x00


	//----- nvinfo : EIATTR_KPARAM_INFO
	.align		4
.L_87:
        /*0018*/ 	.byte	0x04, 0x17
        /*001a*/ 	.short	(.L_89 - .L_88)
.L_88:
        /*001c*/ 	.word	0x00000000
        /*0020*/ 	.short	0x0004
        /*0022*/ 	.short	0x001c
        /*0024*/ 	.byte	0x00, 0xf0, 0x11, 0x00


	//----- nvinfo : EIATTR_KPARAM_INFO
	.align		4
.L_89:
        /*0028*/ 	.byte	0x04, 0x17
        /*002a*/ 	.short	(.L_91 - .L_90)
.L_90:
        /*002c*/ 	.word	0x00000000
        /*0030*/ 	.short	0x0003
        /*0032*/ 	.short	0x0018
        /*0034*/ 	.byte	0x00, 0xf0, 0x11, 0x00


	//----- nvinfo : EIATTR_KPARAM_INFO
	.align		4
.L_91:
        /*0038*/ 	.byte	0x04, 0x17
        /*003a*/ 	.short	(.L_93 - .L_92)
.L_92:
        /*003c*/ 	.word	0x00000000
        /*0040*/ 	.short	0x0002
        /*0042*/ 	.short	0x0010
        /*0044*/ 	.byte	0x00, 0xf5, 0x21, 0x00


	//----- nvinfo : EIATTR_KPARAM_INFO
	.align		4
.L_93:
        /*0048*/ 	.byte	0x04, 0x17
        /*004a*/ 	.short	(.L_95 - .L_94)
.L_94:
        /*004c*/ 	.word	0x00000000
        /*0050*/ 	.short	0x0001
        /*0052*/ 	.short	0x0008
        /*0054*/ 	.byte	0x00, 0xf5, 0x21, 0x00


	//----- nvinfo : EIATTR_KPARAM_INFO
	.align		4
.L_95:
        /*0058*/ 	.byte	0x04, 0x17
        /*005a*/ 	.short	(.L_97 - .L_96)
.L_96:
        /*005c*/ 	.word	0x00000000
        /*0060*/ 	.short	0x0000
        /*0062*/ 	.short	0x0000
        /*0064*/ 	.byte	0x00, 0xf5, 0x21, 0x00


	//----- nvinfo : EIATTR_SPARSE_MMA_MASK
	.align		4
.L_97:
        /*0068*/ 	.byte	0x03, 0x50
        /*006a*/ 	.short	0x0000


	//----- nvinfo : EIATTR_MAXREG_COUNT
	.align		4
        /*006c*/ 	.byte	0x03, 0x1b
        /*006e*/ 	.short	0x00ff


	//----- nvinfo : EIATTR_MERCURY_ISA_VERSION
	.align		4
        /*0070*/ 	.byte	0x03, 0x5f
        /*0072*/ 	.short	0x0101


	//----- nvinfo : EIATTR_VRC_CTA_INIT_COUNT
	.align		4
        /*0074*/ 	.byte	0x02, 0x4a
	.zero		1
	.zero		1


	//----- nvinfo : EIATTR_EXIT_INSTR_OFFSETS
	.align		4
        /*0078*/ 	.byte	0x04, 0x1c
        /*007a*/ 	.short	(.L_99 - .L_98)


	//   ....[0]....
.L_98:
        /*007c*/ 	.word	0x000000c0


	//   ....[1]....
        /*0080*/ 	.word	0x000008e0


	//----- nvinfo : EIATTR_CBANK_PARAM_SIZE
	.align		4
.L_99:
        /*0084*/ 	.byte	0x03, 0x19
        /*0086*/ 	.short	0x0024


	//----- nvinfo : EIATTR_PARAM_CBANK
	.align		4
        /*0088*/ 	.byte	0x04, 0x0a
        /*008a*/ 	.short	(.L_101 - .L_100)
	.align		4
.L_100:
        /*008c*/ 	.word	index@(.nv.constant0._ZN5sgemm10naiveSgemmEPfS0_S0_iii)
        /*0090*/ 	.short	0x0380
        /*0092*/ 	.short	0x0024


	//----- nvinfo : EIATTR_SW_WAR
	.align		4
.L_101:
        /*0094*/ 	.byte	0x04, 0x36
        /*0096*/ 	.short	(.L_103 - .L_102)
.L_102:
        /*0098*/ 	.word	0x00000008
.L_103:


//--------------------- .nv.callgraph             --------------------------
	.section	.nv.callgraph,"",@"SHT_CUDA_CALLGRAPH"
	.align	4
	.sectionentsize	8
	.align		4
        /*0000*/ 	.word	0x00000000
	.align		4
        /*0004*/ 	.word	0xffffffff
	.align		4
        /*0008*/ 	.word	0x00000000
	.align		4
        /*000c*/ 	.word	0xfffffffe
	.align		4
        /*0010*/ 	.word	0x00000000
	.align		4
        /*0014*/ 	.word	0xfffffffd
	.align		4
        /*0018*/ 	.word	0x00000000
	.align		4
        /*001c*/ 	.word	0xfffffffc


//--------------------- .text._ZN5sgemm8sgemm_V3EPfS0_S0_iii --------------------------
	.section	.text._ZN5sgemm8sgemm_V3EPfS0_S0_iii,"ax",@progbits
	.align	128
        .global         _ZN5sgemm8sgemm_V3EPfS0_S0_iii
        .type           _ZN5sgemm8sgemm_V3EPfS0_S0_iii,@function
        .size           _ZN5sgemm8sgemm_V3EPfS0_S0_iii,(.L_x_14 - _ZN5sgemm8sgemm_V3EPfS0_S0_iii)
        .other          _ZN5sgemm8sgemm_V3EPfS0_S0_iii,@"STO_CUDA_ENTRY STV_DEFAULT"
_ZN5sgemm8sgemm_V3EPfS0_S0_iii:
.text._ZN5sgemm8sgemm_V3EPfS0_S0_iii:
[----:B------:R-:W-:Y:S01]  /*0000*/  LDC R1, c[0x0][0x37c] ;  /* 0x0000df00ff017b82 */ /* 0x000fe20000000800 */
[----:B------:R-:W0:Y:S01]  /*0010*/  S2R R7, SR_TID.X ;  /* 0x0000000000077919 */ /* 0x000e220000002100 */
[----:B------:R-:W0:Y:S06]  /*0020*/  LDCU UR4, c[0x0][0x360] ;  /* 0x00006c00ff0477ac */ /* 0x000e2c0008000800 */
[----:B------:R-:W1:Y:S01]  /*0030*/  LDC.64 R2, c[0x0][0x380] ;  /* 0x0000e000ff027b82 */ /* 0x000e620000000a00 */
[----:B------:R-:W0:Y:S01]  /*0040*/  S2R R4, SR_TID.Y ;  /* 0x0000000000047919 */ /* 0x000e220000002200 */
[----:B------:R-:W2:Y:S01]  /*0050*/  LDCU UR7, c[0x0][0x3a0] ;  /* 0x00007400ff0777ac */ /* 0x000ea20008000800 */
[----:B------:R-:W3:Y:S01]  /*0060*/  S2R R6, SR_CTAID.Y ;  /* 0x0000000000067919 */ /* 0x000ee20000002600 */
[----:B------:R-:W4:Y:S04]  /*0070*/  LDCU UR5, c[0x0][0x39c] ;  /* 0x00007380ff0577ac */ /* 0x000f280008000800 */
[----:B------:R-:W5:Y:S01]  /*0080*/  LDC.64 R8, c[0x0][0x388] ;  /* 0x0000e200ff087b82 */ /* 0x000f620000000a00 */
[----:B------:R-:W2:Y:S01]  /*0090*/  S2R R21, SR_CTAID.X ;  /* 0x0000000000157919 */ /* 0x000ea20000002500 */
[----:B------:R-:W1:Y:S01]  /*00a0*/  LDCU.64 UR12, c[0x0][0x358] ;  /* 0x00006b00ff0c77ac */ /* 0x000e620008000a00 */
[----:B----4-:R-:W-:Y:S01]  /*00b0*/  MOV R94, UR5 ;  /* 0x00000005005e7c02 */ /* 0x010fe20008000f00 */
[----:B0-----:R-:W-:-:S05]  /*00c0*/  IMAD R0, R4, UR4, R7 ;  /* 0x0000000404007c24 */ /* 0x001fca000f8e0207 */
[--C-:B------:R-:W-:Y:S02]  /*00d0*/  SHF.R.U32.HI R5, RZ, 0x1, R0.reuse ;  /* 0x00000001ff057819 */ /* 0x100fe40000011600 */
[----:B------:R-:W-:Y:S02]  /*00e0*/  SHF.L.U32 R20, R0, 0x2, RZ ;  /* 0x0000000200147819 */ /* 0x000fe400000006ff */
[----:B---3--:R-:W-:Y:S02]  /*00f0*/  LEA R6, R6, R5, 0x7 ;  /* 0x0000000506067211 */ /* 0x008fe400078e38ff */
[----:B------:R-:W-:Y:S02]  /*0100*/  LOP3.LUT R79, R20, 0x4, RZ, 0xc0, !PT ;  /* 0x00000004144f7812 */ /* 0x000fe400078ec0ff */
[----:B--2---:R-:W-:Y:S02]  /*0110*/  SHF.L.U32 R21, R21, 0x7, RZ ;  /* 0x0000000715157819 */ /* 0x004fe400000006ff */
[----:B------:R-:W-:Y:S01]  /*0120*/  SHF.R.U32.HI R23, RZ, 0x5, R0 ;  /* 0x00000005ff177819 */ /* 0x000fe20000011600 */
[----:B------:R-:W-:Y:S01]  /*0130*/  IMAD R79, R6, UR7, R79 ;  /* 0x00000007064f7c24 */ /* 0x000fe2000f8e024f */
[----:B------:R-:W-:-:S03]  /*0140*/  LOP3.LUT R6, R21, 0x7c, R20, 0xf8, !PT ;  /* 0x0000007c15067812 */ /* 0x000fc600078ef814 */
[----:B-1----:R-:W-:-:S04]  /*0150*/  IMAD.WIDE R2, R79, 0x4, R2 ;  /* 0x000000044f027825 */ /* 0x002fc800078e0202 */
[----:B------:R-:W-:Y:S01]  /*0160*/  IMAD R11, R23, R94, R6 ;  /* 0x0000005e170b7224 */ /* 0x000fe200078e0206 */
[----:B------:R0:W2:Y:S03]  /*0170*/  LDG.E.128.CONSTANT R12, desc[UR12][R2.64] ;  /* 0x0000000c020c7981 */ /* 0x0000a6000c1e9d00 */
[----:B-----5:R-:W-:-:S06]  /*0180*/  IMAD.WIDE R8, R11, 0x4, R8 ;  /* 0x000000040b087825 */ /* 0x020fcc00078e0208 */
[----:B------:R-:W3:Y:S01]  /*0190*/  LDG.E.128.CONSTANT R8, desc[UR12][R8.64] ;  /* 0x0000000c08087981 */ /* 0x000ee2000c1e9d00 */
[----:B------:R-:W1:Y:S01]  /*01a0*/  S2UR UR6, SR_CgaCtaId ;  /* 0x00000000000679c3 */ /* 0x000e620000008800 */
[----:B------:R-:W-:Y:S01]  /*01b0*/  UMOV UR4, 0x400 ;  /* 0x0000040000047882 */ /* 0x000fe20000000000 */
[C---:B------:R-:W-:Y:S01]  /*01c0*/  SHF.L.U32 R6, R0.reuse, 0xb, RZ ;  /* 0x0000000b00067819 */ /* 0x040fe200000006ff */
[----:B------:R-:W-:Y:S01]  /*01d0*/  UISETP.GE.AND UP0, UPT, UR7, 0x9, UPT ;  /* 0x000000090700788c */ /* 0x000fe2000bf06270 */
[----:B------:R-:W-:Y:S01]  /*01e0*/  SHF.L.U32 R0, R0, 0x4, RZ ;  /* 0x0000000400007819 */ /* 0x000fe200000006ff */
[----:B------:R-:W-:Y:S01]  /*01f0*/  HFMA2 R88, -RZ, RZ, 0, 0 ;  /* 0x00000000ff587431 */ /* 0x000fe200000001ff */
[----:B------:R-:W-:Y:S01]  /*0200*/  LOP3.LUT R6, R6, 0x800, RZ, 0xc0, !PT ;  /* 0x0000080006067812 */ /* 0x000fe200078ec0ff */
[----:B------:R-:W-:Y:S01]  /*0210*/  HFMA2 R84, -RZ, RZ, 0, 0 ;  /* 0x00000000ff547431 */ /* 0x000fe200000001ff */
[----:B0-----:R-:W-:Y:S01]  /*0220*/  LOP3.LUT R3, R0, 0x1f0, RZ, 0xc0, !PT ;  /* 0x000001f000037812 */ /* 0x001fe200078ec0ff */
[----:B------:R-:W-:Y:S01]  /*0230*/  HFMA2 R82, -RZ, RZ, 0, 0 ;  /* 0x00000000ff527431 */ /* 0x000fe200000001ff */
[----:B------:R-:W-:Y:S01]  /*0240*/  CS2R R74, SRZ ;  /* 0x00000000004a7805 */ /* 0x000fe2000001ff00 */
[----:B------:R-:W-:Y:S01]  /*0250*/  HFMA2 R78, -RZ, RZ, 0, 0 ;  /* 0x00000000ff4e7431 */ /* 0x000fe200000001ff */
[----:B------:R-:W-:-:S02]  /*0260*/  MOV R86, RZ ;  /* 0x000000ff00567202 */ /* 0x000fc40000000f00 */
[----:B------:R-:W-:Y:S02]  /*0270*/  CS2R R52, SRZ ;  /* 0x0000000000347805 */ /* 0x000fe4000001ff00 */
[----:B------:R-:W-:Y:S02]  /*0280*/  CS2R R48, SRZ ;  /* 0x0000000000307805 */ /* 0x000fe4000001ff00 */
[----:B------:R-:W-:Y:S02]  /*0290*/  CS2R R40, SRZ ;  /* 0x0000000000287805 */ /* 0x000fe4000001ff00 */
[----:B------:R-:W-:Y:S02]  /*02a0*/  CS2R R38, SRZ ;  /* 0x0000000000267805 */ /* 0x000fe4000001ff00 */
[----:B------:R-:W-:Y:S02]  /*02b0*/  CS2R R36, SRZ ;  /* 0x0000000000247805 */ /* 0x000fe4000001ff00 */
[----:B------:R-:W-:-:S02]  /*02c0*/  CS2R R42, SRZ ;  /* 0x00000000002a7805 */ /* 0x000fc4000001ff00 */
[----:B------:R-:W-:Y:S02]  /*02d0*/  CS2R R72, SRZ ;  /* 0x0000000000487805 */ /* 0x000fe4000001ff00 */
[----:B------:R-:W-:Y:S02]  /*02e0*/  MOV R80, RZ ;  /* 0x000000ff00507202 */ /* 0x000fe40000000f00 */
[----:B------:R-:W-:Y:S02]  /*02f0*/  CS2R R46, SRZ ;  /* 0x00000000002e7805 */ /* 0x000fe4000001ff00 */
[----:B------:R-:W-:Y:S02]  /*0300*/  CS2R R18, SRZ ;  /* 0x0000000000127805 */ /* 0x000fe4000001ff00 */
[----:B------:R-:W-:Y:S01]  /*0310*/  MOV R76, RZ ;  /* 0x000000ff004c7202 */ /* 0x000fe20000000f00 */
[----:B-1----:R-:W-:Y:S01]  /*0320*/  ULEA UR5, UR6, UR4, 0x18 ;  /* 0x0000000406057291 */ /* 0x002fe2000f8ec0ff */
[----:B------:R-:W-:Y:S01]  /*0330*/  CS2R R68, SRZ ;  /* 0x0000000000447805 */ /* 0x000fe2000001ff00 */
[----:B------:R-:W-:Y:S01]  /*0340*/  UIADD3 UR4, UPT, UPT, UR4, 0x2000, URZ ;  /* 0x0000200004047890 */ /* 0x000fe2000fffe0ff */
[----:B------:R-:W-:-:S02]  /*0350*/  CS2R R70, SRZ ;  /* 0x0000000000467805 */ /* 0x000fc4000001ff00 */
[----:B------:R-:W-:Y:S02]  /*0360*/  CS2R R50, SRZ ;  /* 0x0000000000327805 */ /* 0x000fe4000001ff00 */
[----:B------:R-:W-:Y:S01]  /*0370*/  CS2R R66, SRZ ;  /* 0x0000000000427805 */ /* 0x000fe2000001ff00 */
[----:B------:R-:W-:Y:S01]  /*0380*/  ULEA UR6, UR6, UR4, 0x18 ;  /* 0x0000000406067291 */ /* 0x000fe2000f8ec0ff */
[----:B------:R-:W-:Y:S02]  /*0390*/  IADD3 R6, PT, PT, R6, UR5, RZ ;  /* 0x0000000506067c10 */ /* 0x000fe4000fffe0ff */
[----:B------:R-:W-:Y:S02]  /*03a0*/  CS2R R44, SRZ ;  /* 0x00000000002c7805 */ /* 0x000fe4000001ff00 */
[----:B------:R-:W-:Y:S02]  /*03b0*/  CS2R R16, SRZ ;  /* 0x0000000000107805 */ /* 0x000fe4000001ff00 */
[----:B------:R-:W-:-:S02]  /*03c0*/  CS2R R62, SRZ ;  /* 0x00000000003e7805 */ /* 0x000fc4000001ff00 */
[----:B------:R-:W-:Y:S02]  /*03d0*/  LEA R6, R5, R6, 0x2 ;  /* 0x0000000605067211 */ /* 0x000fe400078e10ff */
[----:B------:R-:W-:Y:S02]  /*03e0*/  CS2R R64, SRZ ;  /* 0x0000000000407805 */ /* 0x000fe4000001ff00 */
[----:B------:R-:W-:Y:S02]  /*03f0*/  LEA R0, R23, UR6, 0x9 ;  /* 0x0000000617007c11 */ /* 0x000fe4000f8e48ff */
[----:B------:R-:W-:Y:S02]  /*0400*/  CS2R R60, SRZ ;  /* 0x00000000003c7805 */ /* 0x000fe4000001ff00 */
[----:B------:R-:W-:Y:S02]  /*0410*/  MOV R5, RZ ;  /* 0x000000ff00057202 */ /* 0x000fe40000000f00 */
[----:B------:R-:W-:-:S02]  /*0420*/  CS2R R56, SRZ ;  /* 0x0000000000387805 */ /* 0x000fc4000001ff00 */
[----:B------:R-:W-:Y:S02]  /*0430*/  IADD3 R0, PT, PT, R0, R3, RZ ;  /* 0x0000000300007210 */ /* 0x000fe40007ffe0ff */
[----:B------:R-:W-:Y:S02]  /*0440*/  CS2R R2, SRZ ;  /* 0x0000000000027805 */ /* 0x000fe4000001ff00 */
[----:B------:R-:W-:Y:S02]  /*0450*/  CS2R R58, SRZ ;  /* 0x00000000003a7805 */ /* 0x000fe4000001ff00 */
[----:B------:R-:W-:Y:S01]  /*0460*/  CS2R R54, SRZ ;  /* 0x0000000000367805 */ /* 0x000fe2000001ff00 */
[----:B--2---:R-:W-:Y:S04]  /*0470*/  STS [R6], R12 ;  /* 0x0000000c06007388 */ /* 0x004fe80000000800 */
[----:B------:R0:W-:Y:S04]  /*0480*/  STS [R6+0x200], R13 ;  /* 0x0002000d06007388 */ /* 0x0001e80000000800 */
[----:B------:R-:W-:Y:S04]  /*0490*/  STS [R6+0x400], R14 ;  /* 0x0004000e06007388 */ /* 0x000fe80000000800 */
[----:B------:R1:W-:Y:S01]  /*04a0*/  STS [R6+0x600], R15 ;  /* 0x0006000f06007388 */ /* 0x0003e20000000800 */
[----:B0-----:R-:W-:-:S03]  /*04b0*/  CS2R R12, SRZ ;  /* 0x00000000000c7805 */ /* 0x001fc6000001ff00 */
[----:B---3--:R0:W-:Y:S01]  /*04c0*/  STS.128 [R0], R8 ;  /* 0x0000000800007388 */ /* 0x0081e20000000c00 */
[----:B-1----:R-:W-:Y:S02]  /*04d0*/  CS2R R14, SRZ ;  /* 0x00000000000e7805 */ /* 0x002fe4000001ff00 */
[----:B------:R-:W-:Y:S01]  /*04e0*/  MOV R6, RZ ;  /* 0x000000ff00067202 */ /* 0x000fe20000000f00 */
[----:B0-----:R-:W-:Y:S01]  /*04f0*/  HFMA2 R0, -RZ, RZ, 0, 0 ;  /* 0x00000000ff007431 */ /* 0x001fe200000001ff */
[----:B------:R-:W-:Y:S02]  /*0500*/  CS2R R10, SRZ ;  /* 0x00000000000a7805 */ /* 0x000fe4000001ff00 */
[----:B------:R-:W-:Y:S01]  /*0510*/  CS2R R8, SRZ ;  /* 0x0000000000087805 */ /* 0x000fe2000001ff00 */
[----:B------:R-:W-:Y:S06]  /*0520*/  BRA.U !UP0, `(.L_x_0) ;  /* 0x0000002508607547 */ /* 0x000fec000b800000 */
[----:B------:R-:W-:Y:S01]  /*0530*/  IADD3 R23, PT, PT, R23, 0x8, RZ ;  /* 0x0000000817177810 */ /* 0x000fe20007ffe0ff */
[----:B------:R-:W-:Y:S01]  /*0540*/  UIADD3 UR4, UPT, UPT, UR7, 0x7, URZ ;  /* 0x0000000707047890 */ /* 0x000fe2000fffe0ff */
[----:B------:R-:W-:Y:S02]  /*0550*/  LOP3.LUT R20, R20, 0x7c, RZ, 0xc0, !PT ;  /* 0x0000007c14147812 */ /* 0x000fe400078ec0ff */
[----:B------:R-:W-:Y:S01]  /*0560*/  IADD3 R79, PT, PT, R79, 0x8, RZ ;  /* 0x000000084f4f7810 */ /* 0x000fe20007ffe0ff */
[----:B------:R-:W-:Y:S01]  /*0570*/  IMAD R23, R23, R94, R21 ;  /* 0x0000005e17177224 */ /* 0x000fe200078e0215 */
[----:B------:R-:W-:Y:S01]  /*0580*/  USHF.R.U32.HI UR4, URZ, 0x3, UR4 ;  /* 0x00000003ff047899 */ /* 0x000fe20008011604 */
[----:B------:R-:W-:-:S03]  /*0590*/  MOV R88, RZ ;  /* 0x000000ff00587202 */ /* 0x000fc60000000f00 */
[----:B------:R-:W-:Y:S01]  /*05a0*/  IADD3 R77, PT, PT, R20, R23, RZ ;  /* 0x00000017144d7210 */ /* 0x000fe20007ffe0ff */
[----:B------:R-:W-:-:S03]  /*05b0*/  UIADD3 UR7, UPT, UPT, -UR4, URZ, URZ ;  /* 0x000000ff04077290 */ /* 0x000fc6000fffe1ff */
[----:B------:R-:W-:-:S09]  /*05c0*/  UMOV UR4, URZ ;  /* 0x000000ff00047c82 */ /* 0x000fd20008000000 */
.L_x_1:
[----:B------:R-:W0:Y:S01]  /*05d0*/  S2UR UR10, SR_CgaCtaId ;  /* 0x00000000000a79c3 */ /* 0x000e220000008800 */
[----:B------:R-:W1:Y:S01]  /*05e0*/  S2R R4, SR_TID.Y ;  /* 0x0000000000047919 */ /* 0x000e620000002200 */
[----:B------:R-:W-:Y:S01]  /*05f0*/  UIADD3 UR4, UPT, UPT, UR4, 0x1, URZ ;  /* 0x0000000104047890 */ /* 0x000fe2000fffe0ff */
[----:B------:R-:W-:Y:S01]  /*0600*/  UMOV UR6, 0x400 ;  /* 0x0000040000067882 */ /* 0x000fe20000000000 */
[----:B------:R-:W2:Y:S02]  /*0610*/  S2R R7, SR_TID.X ;  /* 0x0000000000077919 */ /* 0x000ea40000002100 */
[----:B------:R-:W-:Y:S02]  /*0620*/  USHF.L.U32 UR5, UR4, 0xc, URZ ;  /* 0x0000000c04057899 */ /* 0x000fe400080006ff */
[----:B------:R-:W-:Y:S02]  /*0630*/  UIADD3 UR11, UPT, UPT, UR6, 0x2000, URZ ;  /* 0x00002000060b7890 */ /* 0x000fe4000fffe0ff */
[----:B------:R-:W-:-:S04]  /*0640*/  ULOP3.LUT UR8, UR5, 0x1000, URZ, 0xc0, !UPT ;  /* 0x0000100005087892 */ /* 0x000fc8000f8ec0ff */
[----:B------:R-:W-:Y:S02]  /*0650*/  ULOP3.LUT UR9, UR8, 0x1000, URZ, 0x3c, !UPT ;  /* 0x0000100008097892 */ /* 0x000fe4000f8e3cff */
[----:B0-----:R-:W-:Y:S02]  /*0660*/  ULEA UR5, UR10, UR6, 0x18 ;  /* 0x000000060a057291 */ /* 0x001fe4000f8ec0ff */
[----:B------:R-:W-:Y:S02]  /*0670*/  ULEA UR6, UR10, UR11, 0x18 ;  /* 0x0000000b0a067291 */ /* 0x000fe4000f8ec0ff */
[----:B------:R-:W-:Y:S02]  /*0680*/  UIADD3 UR10, UPT, UPT, UR5, UR9, URZ ;  /* 0x00000009050a7290 */ /* 0x000fe4000fffe0ff */
[----:B------:R-:W-:-:S04]  /*0690*/  UIADD3 UR9, UPT, UPT, UR6, UR9, URZ ;  /* 0x0000000906097290 */ /* 0x000fc8000fffe0ff */
[----:B-1----:R-:W-:Y:S02]  /*06a0*/  LEA R83, R4, UR10, 0x4 ;  /* 0x0000000a04537c11 */ /* 0x002fe4000f8e20ff */
[----:B--2---:R-:W-:-:S03]  /*06b0*/  LEA R81, R7, UR9, 0x4 ;  /* 0x0000000907517c11 */ /* 0x004fc6000f8e20ff */
[----:B------:R-:W-:Y:S04]  /*06c0*/  LDS.128 R20, [R83] ;  /* 0x0000000053147984 */ /* 0x000fe80000000c00 */
[----:B------:R-:W0:Y:S04]  /*06d0*/  LDS.128 R24, [R81] ;  /* 0x0000000051187984 */ /* 0x000e280000000c00 */
[----:B------:R-:W1:Y:S04]  /*06e0*/  LDS.128 R28, [R83+0x100] ;  /* 0x00010000531c7984 */ /* 0x000e680000000c00 */
[----:B------:R-:W2:Y:S01]  /*06f0*/  LDS.128 R32, [R81+0x100] ;  /* 0x0001000051207984 */ /* 0x000ea20000000c00 */
[-C--:B0-----:R-:W-:Y:S01]  /*0700*/  FFMA R102, R21, R24.reuse, R6 ;  /* 0x0000001815667223 */ /* 0x081fe20000000006 */
[-C--:B------:R-:W-:Y:S01]  /*0710*/  FFMA R92, R23, R24.reuse, R0 ;  /* 0x00000018175c7223 */ /* 0x080fe20000000000 */
[-C--:B------:R-:W-:Y:S01]  /*0720*/  FFMA R91, R20, R24.reuse, R11 ;  /* 0x00000018145b7223 */ /* 0x080fe2000000000b */
[-C--:B------:R-:W-:Y:S01]  /*0730*/  FFMA R85, R22, R24.reuse, R9 ;  /* 0x0000001816557223 */ /* 0x080fe20000000009 */
[-C--:B-1----:R-:W-:Y:S01]  /*0740*/  FFMA R6, R29, R24.reuse, R2 ;  /* 0x000000181d067223 */ /* 0x082fe20000000002 */
[-C--:B------:R-:W-:Y:S01]  /*0750*/  FFMA R3, R28, R24.reuse, R3 ;  /* 0x000000181c037223 */ /* 0x080fe20000000003 */
[-C--:B------:R-:W-:Y:S01]  /*0760*/  FFMA R5, R30, R24.reuse, R5 ;  /* 0x000000181e057223 */ /* 0x080fe20000000005 */
[C---:B------:R-:W-:Y:S01]  /*0770*/  FFMA R2, R31.reuse, R24, R12 ;  /* 0x000000181f027223 */ /* 0x040fe2000000000c */
[-C--:B------:R-:W-:Y:S01]  /*0780*/  FFMA R0, R31, R25.reuse, R40 ;  /* 0x000000191f007223 */ /* 0x080fe20000000028 */
[-C--:B------:R-:W-:Y:S01]  /*0790*/  FFMA R104, R20, R25.reuse, R19 ;  /* 0x0000001914687223 */ /* 0x080fe20000000013 */
[-C--:B------:R-:W-:Y:S01]  /*07a0*/  FFMA R100, R21, R25.reuse, R14 ;  /* 0x0000001915647223 */ /* 0x080fe2000000000e */
[-C--:B------:R-:W-:Y:S01]  /*07b0*/  FFMA R98, R22, R25.reuse, R17 ;  /* 0x0000001916627223 */ /* 0x080fe20000000011 */
[-C--:B------:R-:W-:Y:S01]  /*07c0*/  FFMA R94, R23, R25.reuse, R8 ;  /* 0x00000019175e7223 */ /* 0x080fe20000000008 */
[-C--:B------:R-:W-:Y:S01]  /*07d0*/  FFMA R96, R28, R25.reuse, R13 ;  /* 0x000000191c607223 */ /* 0x080fe2000000000d */
[-C--:B------:R-:W-:Y:S01]  /*07e0*/  FFMA R90, R29, R25.reuse, R10 ;  /* 0x000000191d5a7223 */ /* 0x080fe2000000000a */
[----:B------:R-:W-:Y:S01]  /*07f0*/  FFMA R24, R30, R25, R15 ;  /* 0x000000191e187223 */ /* 0x000fe2000000000f */
[-C--:B------:R-:W-:Y:S01]  /*0800*/  FFMA R89, R20, R26.reuse, R47 ;  /* 0x0000001a14597223 */ /* 0x080fe2000000002f */
[-C--:B------:R-:W-:Y:S01]  /*0810*/  FFMA R108, R22, R27.reuse, R49 ;  /* 0x0000001b166c7223 */ /* 0x080fe20000000031 */
[-C--:B------:R-:W-:Y:S01]  /*0820*/  FFMA R40, R28, R27.reuse, R51 ;  /* 0x0000001b1c287223 */ /* 0x080fe20000000033 */
[-C--:B------:R-:W-:Y:S01]  /*0830*/  FFMA R95, R21, R26.reuse, R42 ;  /* 0x0000001a155f7223 */ /* 0x080fe2000000002a */
[-C--:B------:R-:W-:Y:S01]  /*0840*/  FFMA R45, R22, R26.reuse, R45 ;  /* 0x0000001a162d7223 */ /* 0x080fe2000000002d */
[-C--:B------:R-:W-:Y:S01]  /*0850*/  FFMA R47, R23, R26.reuse, R16 ;  /* 0x0000001a172f7223 */ /* 0x080fe20000000010 */
[----:B------:R-:W-:Y:S01]  /*0860*/  FFMA R25, R29, R26, R18 ;  /* 0x0000001a1d197223 */ /* 0x000fe20000000012 */
[CC--:B------:R-:W-:Y:S01]  /*0870*/  FFMA R110, R20.reuse, R27.reuse, R55 ;  /* 0x0000001b146e7223 */ /* 0x0c0fe20000000037 */
[-C--:B------:R-:W-:Y:S01]  /*0880*/  FFMA R50, R21, R27.reuse, R50 ;  /* 0x0000001b15327223 */ /* 0x080fe20000000032 */
[----:B------:R-:W-:Y:S01]  /*0890*/  FFMA R44, R23, R27, R44 ;  /* 0x0000001b172c7223 */ /* 0x000fe2000000002c */
[C---:B--2---:R-:W-:Y:S01]  /*08a0*/  FFMA R59, R20.reuse, R32, R59 ;  /* 0x00000020143b7223 */ /* 0x044fe2000000003b */
[C---:B------:R-:W-:Y:S01]  /*08b0*/  FFMA R54, R20.reuse, R33, R54 ;  /* 0x0000002114367223 */ /* 0x040fe20000000036 */
[C---:B------:R-:W-:Y:S01]  /*08c0*/  FFMA R57, R20.reuse, R34, R57 ;  /* 0x0000002214397223 */ /* 0x040fe20000000039 */
[----:B------:R-:W-:Y:S01]  /*08d0*/  FFMA R60, R20, R35, R60 ;  /* 0x00000023143c7223 */ /* 0x000fe2000000003c */
[C---:B------:R-:W-:Y:S01]  /*08e0*/  FFMA R49, R21.reuse, R32, R58 ;  /* 0x0000002015317223 */ /* 0x040fe2000000003a */
        /* <DEDUP_REMOVED lines=11> */
[----:B------:R-:W-:Y:S01]  /*09a0*/  LDS.128 R8, [R83+0x200] ;  /* 0x0002000053087984 */ /* 0x000fe20000000c00 */
[-C--:B------:R-:W-:Y:S01]  /*09b0*/  FFMA R93, R28, R26.reuse, R41 ;  /* 0x0000001a1c5d7223 */ /* 0x080fe20000000029 */
[CC--:B------:R-:W-:Y:S01]  /*09c0*/  FFMA R41, R30.reuse, R26.reuse, R43 ;  /* 0x0000001a1e297223 */ /* 0x0c0fe2000000002b */
[----:B------:R-:W-:Y:S01]  /*09d0*/  FFMA R48, R31, R26, R48 ;  /* 0x0000001a1f307223 */ /* 0x000fe20000000030 */
[----:B------:R-:W0:Y:S01]  /*09e0*/  LDS.128 R12, [R81+0x200] ;  /* 0x00020000510c7984 */ /* 0x000e220000000c00 */
[-C--:B------:R-:W-:Y:S01]  /*09f0*/  FFMA R46, R29, R27.reuse, R46 ;  /* 0x0000001b1d2e7223 */ /* 0x080fe2000000002e */
[-C--:B------:R-:W-:Y:S01]  /*0a00*/  FFMA R26, R30, R27.reuse, R53 ;  /* 0x0000001b1e1a7223 */ /* 0x080fe20000000035 */
[----:B------:R-:W-:Y:S01]  /*0a10*/  FFMA R42, R31, R27, R52 ;  /* 0x0000001b1f2a7223 */ /* 0x000fe20000000034 */
[----:B------:R-:W1:Y:S01]  /*0a20*/  LDS.128 R16, [R81+0x300] ;  /* 0x0003000051107984 */ /* 0x000e620000000c00 */
[C---:B------:R-:W-:Y:S01]  /*0a30*/  FFMA R97, R28.reuse, R32, R71 ;  /* 0x000000201c617223 */ /* 0x040fe20000000047 */
[C---:B------:R-:W-:Y:S01]  /*0a40*/  FFMA R74, R28.reuse, R33, R74 ;  /* 0x000000211c4a7223 */ /* 0x040fe2000000004a */
[CC--:B------:R-:W-:Y:S01]  /*0a50*/  FFMA R55, R28.reuse, R34.reuse, R69 ;  /* 0x000000221c377223 */ /* 0x0c0fe20000000045 */
[----:B------:R-:W2:Y:S01]  /*0a60*/  LDS.128 R20, [R83+0x300] ;  /* 0x0003000053147984 */ /* 0x000ea20000000c00 */
[----:B------:R-:W-:Y:S01]  /*0a70*/  FFMA R76, R28, R35, R76 ;  /* 0x000000231c4c7223 */ /* 0x000fe2000000004c */
[C---:B------:R-:W-:Y:S01]  /*0a80*/  FFMA R27, R30.reuse, R34, R39 ;  /* 0x000000221e1b7223 */ /* 0x040fe20000000027 */
[C---:B------:R-:W-:Y:S01]  /*0a90*/  FFMA R28, R30.reuse, R33, R36 ;  /* 0x000000211e1c7223 */ /* 0x040fe20000000024 */
[CC--:B------:R-:W-:Y:S01]  /*0aa0*/  FFMA R69, R29.reuse, R32.reuse, R78 ;  /* 0x000000201d457223 */ /* 0x0c0fe2000000004e */
[-C--:B------:R-:W-:Y:S01]  /*0ab0*/  FFMA R82, R29, R35.reuse, R82 ;  /* 0x000000231d527223 */ /* 0x080fe20000000052 */
[C---:B------:R-:W-:Y:S01]  /*0ac0*/  FFMA R87, R30.reuse, R32, R37 ;  /* 0x000000201e577223 */ /* 0x040fe20000000025 */
[-C--:B------:R-:W-:Y:S01]  /*0ad0*/  FFMA R68, R30, R35.reuse, R38 ;  /* 0x000000231e447223 */ /* 0x080fe20000000026 */
[CC--:B------:R-:W-:Y:S01]  /*0ae0*/  FFMA R43, R31.reuse, R34.reuse, R75 ;  /* 0x000000221f2b7223 */ /* 0x0c0fe2000000004b */
[----:B------:R-:W-:Y:S01]  /*0af0*/  FFMA R106, R31, R35, R88 ;  /* 0x000000231f6a7223 */ /* 0x000fe20000000058 */
[CC--:B------:R-:W-:Y:S01]  /*0b00*/  FFMA R80, R29.reuse, R33.reuse, R80 ;  /* 0x000000211d507223 */ /* 0x0c0fe20000000050 */
[----:B------:R-:W-:Y:S01]  /*0b10*/  FFMA R73, R29, R34, R73 ;  /* 0x000000221d497223 */ /* 0x000fe20000000049 */
[C---:B------:R-:W-:Y:S01]  /*0b20*/  FFMA R71, R31.reuse, R32, R84 ;  /* 0x000000201f477223 */ /* 0x040fe20000000054 */
[----:B------:R-:W-:Y:S01]  /*0b30*/  FFMA R86, R31, R33, R86 ;  /* 0x000000211f567223 */ /* 0x000fe20000000056 */
[----:B0-----:R-:W-:Y:S01]  /*0b40*/  FFMA R58, R8, R13, R104 ;  /* 0x0000000d083a7223 */ /* 0x001fe20000000068 */
[-C--:B------:R-:W-:Y:S01]  /*0b50*/  FFMA R75, R10, R12.reuse, R85 ;  /* 0x0000000c0a4b7223 */ /* 0x080fe20000000055 */
[C---:B------:R-:W-:Y:S01]  /*0b60*/  FFMA R91, R8.reuse, R12, R91 ;  /* 0x0000000c085b7223 */ /* 0x040fe2000000005b */
[----:B------:R-:W-:Y:S01]  /*0b70*/  FFMA R89, R8, R14, R89 ;  /* 0x0000000e08597223 */ /* 0x000fe20000000059 */
[----:B-1----:R-:W-:Y:S01]  /*0b80*/  FFMA R78, R10, R19, R70 ;  /* 0x000000130a4e7223 */ /* 0x002fe20000000046 */
[C---:B------:R-:W-:Y:S01]  /*0b90*/  FFMA R104, R8.reuse, R15, R110 ;  /* 0x0000000f08687223 */ /* 0x040fe2000000006e */
[C---:B------:R-:W-:Y:S01]  /*0ba0*/  FFMA R59, R8.reuse, R16, R59 ;  /* 0x00000010083b7223 */ /* 0x040fe2000000003b */
[----:B------:R-:W-:Y:S01]  /*0bb0*/  FFMA R54, R8, R17, R54 ;  /* 0x0000001108367223 */ /* 0x000fe20000000036 */
[C---:B--2---:R-:W-:Y:S01]  /*0bc0*/  FFMA R39, R20.reuse, R12, R3 ;  /* 0x0000000c14277223 */ /* 0x044fe20000000003 */
[C---:B------:R-:W-:Y:S01]  /*0bd0*/  FFMA R52, R20.reuse, R13, R96 ;  /* 0x0000000d14347223 */ /* 0x040fe20000000060 */
[C---:B------:R-:W-:Y:S01]  /*0be0*/  FFMA R93, R20.reuse, R14, R93 ;  /* 0x0000000e145d7223 */ /* 0x040fe2000000005d */
[C---:B------:R-:W-:Y:S01]  /*0bf0*/  FFMA R36, R20.reuse, R15, R40 ;  /* 0x0000000f14247223 */ /* 0x040fe20000000028 */
[C---:B------:R-:W-:Y:S01]  /*0c00*/  FFMA R37, R20.reuse, R16, R97 ;  /* 0x0000001014257223 */ /* 0x040fe20000000061 */
[C---:B------:R-:W-:Y:S01]  /*0c10*/  FFMA R74, R20.reuse, R17, R74 ;  /* 0x00000011144a7223 */ /* 0x040fe2000000004a */
[CC--:B------:R-:W-:Y:S01]  /*0c20*/  FFMA R35, R20.reuse, R18.reuse, R55 ;  /* 0x0000001214237223 */ /* 0x0c0fe20000000037 */
[-C--:B------:R-:W-:Y:S01]  /*0c30*/  FFMA R76, R20, R19.reuse, R76 ;  /* 0x00000013144c7223 */ /* 0x080fe2000000004c */
[C---:B------:R-:W-:Y:S01]  /*0c40*/  FFMA R57, R8.reuse, R18, R57 ;  /* 0x0000001208397223 */ /* 0x040fe20000000039 */
[----:B------:R-:W-:Y:S01]  /*0c50*/  FFMA R60, R8, R19, R60 ;  /* 0x00000013083c7223 */ /* 0x000fe2000000003c */
[C---:B------:R-:W-:Y:S01]  /*0c60*/  FFMA R102, R9.reuse, R12, R102 ;  /* 0x0000000c09667223 */ /* 0x040fe20000000066 */
[C---:B------:R-:W-:Y:S01]  /*0c70*/  FFMA R100, R9.reuse, R13, R100 ;  /* 0x0000000d09647223 */ /* 0x040fe20000000064 */
[C---:B------:R-:W-:Y:S01]  /*0c80*/  FFMA R95, R9.reuse, R14, R95 ;  /* 0x0000000e095f7223 */ /* 0x040fe2000000005f */
[C---:B------:R-:W-:Y:S01]  /*0c90*/  FFMA R50, R9.reuse, R15, R50 ;  /* 0x0000000f09327223 */ /* 0x040fe20000000032 */
[C---:B------:R-:W-:Y:S01]  /*0ca0*/  FFMA R49, R9.reuse, R16, R49 ;  /* 0x0000001009317223 */ /* 0x040fe20000000031 */
[C---:B------:R-:W-:Y:S01]  /*0cb0*/  FFMA R56, R9.reuse, R17, R56 ;  /* 0x0000001109387223 */ /* 0x040fe20000000038 */
[C---:B------:R-:W-:Y:S01]  /*0cc0*/  FFMA R61, R9.reuse, R18, R61 ;  /* 0x00000012093d7223 */ /* 0x040fe2000000003d */
[----:B------:R-:W-:Y:S01]  /*0cd0*/  FFMA R64, R9, R19, R64 ;  /* 0x0000001309407223 */ /* 0x000fe20000000040 */
        /* <DEDUP_REMOVED lines=27> */
[CC--:B------:R-:W-:Y:S01]  /*0e90*/  FFMA R92, R22.reuse, R17.reuse, R28 ;  /* 0x00000011165c7223 */ /* 0x0c0fe2000000001c */
[----:B------:R-:W-:Y:S01]  /*0ea0*/  LDS.128 R8, [R83+0x400] ;  /* 0x0004000053087984 */ /* 0x000fe20000000c00 */
[C---:B------:R-:W-:Y:S01]  /*0eb0*/  FFMA R69, R21.reuse, R16, R69 ;  /* 0x0000001015457223 */ /* 0x040fe20000000045 */
[C---:B------:R-:W-:Y:S01]  /*0ec0*/  FFMA R80, R21.reuse, R17, R80 ;  /* 0x0000001115507223 */ /* 0x040fe20000000050 */
[C---:B------:R-:W-:Y:S01]  /*0ed0*/  FFMA R73, R21.reuse, R18, R73 ;  /* 0x0000001215497223 */ /* 0x040fe20000000049 */
[----:B------:R-:W0:Y:S01]  /*0ee0*/  LDS.128 R24, [R81+0x400] ;  /* 0x0004000051187984 */ /* 0x000e220000000c00 */
[-C--:B------:R-:W-:Y:S01]  /*0ef0*/  FFMA R82, R21, R19.reuse, R82 ;  /* 0x0000001315527223 */ /* 0x080fe20000000052 */
[CC--:B------:R-:W-:Y:S01]  /*0f00*/  FFMA R87, R22.reuse, R16.reuse, R87 ;  /* 0x0000001016577223 */ /* 0x0c0fe20000000057 */
[----:B------:R-:W-:Y:S01]  /*0f10*/  FFMA R68, R22, R19, R68 ;  /* 0x0000001316447223 */ /* 0x000fe20000000044 */
[----:B------:R-:W1:Y:S01]  /*0f20*/  LDS.128 R12, [R83+0x500] ;  /* 0x00050000530c7984 */ /* 0x000e620000000c00 */
[C---:B------:R-:W-:Y:S01]  /*0f30*/  FFMA R71, R23.reuse, R16, R71 ;  /* 0x0000001017477223 */ /* 0x040fe20000000047 */
[C---:B------:R-:W-:Y:S01]  /*0f40*/  FFMA R86, R23.reuse, R17, R86 ;  /* 0x0000001117567223 */ /* 0x040fe20000000056 */
[C---:B------:R-:W-:Y:S01]  /*0f50*/  FFMA R43, R23.reuse, R18, R43 ;  /* 0x00000012172b7223 */ /* 0x040fe2000000002b */
[----:B------:R-:W2:Y:S01]  /*0f60*/  LDS.128 R28, [R81+0x500] ;  /* 0x00050000511c7984 */ /* 0x000ea20000000c00 */
[----:B------:R-:W-:-:S03]  /*0f70*/  FFMA R0, R23, R19, R106 ;  /* 0x0000001317007223 */ /* 0x000fc6000000006a */
[----:B------:R-:W-:Y:S01]  /*0f80*/  LDS.128 R16, [R81+0x700] ;  /* 0x0007000051107984 */ /* 0x000fe20000000c00 */
[-C--:B0-----:R-:W-:Y:S01]  /*0f90*/  FFMA R3, R8, R24.reuse, R91 ;  /* 0x0000001808037223 */ /* 0x081fe2000000005b */
[-C--:B------:R-:W-:Y:S01]  /*0fa0*/  FFMA R6, R9, R24.reuse, R102 ;  /* 0x0000001809067223 */ /* 0x080fe20000000066 */
[-C--:B------:R-:W-:Y:S01]  /*0fb0*/  FFMA R5, R10, R24.reuse, R75 ;  /* 0x000000180a057223 */ /* 0x080fe2000000004b */
[-C--:B------:R-:W-:Y:S01]  /*0fc0*/  FFMA R38, R11, R24.reuse, R38 ;  /* 0x000000180b267223 */ /* 0x080fe20000000026 */
[-C--:B-1----:R-:W-:Y:S01]  /*0fd0*/  FFMA R39, R12, R24.reuse, R39 ;  /* 0x000000180c277223 */ /* 0x082fe20000000027 */
[-C--:B------:R-:W-:Y:S01]  /*0fe0*/  FFMA R34, R13, R24.reuse, R34 ;  /* 0x000000180d227223 */ /* 0x080fe20000000022 */
[-C--:B------:R-:W-:Y:S01]  /*0ff0*/  FFMA R55, R14, R24.reuse, R55 ;  /* 0x000000180e377223 */ /* 0x080fe20000000037 */
[----:B------:R-:W-:Y:S01]  /*1000*/  FFMA R2, R15, R24, R2 ;  /* 0x000000180f027223 */ /* 0x000fe20000000002 */
[C---:B------:R-:W-:Y:S01]  /*1010*/  FFMA R58, R8.reuse, R25, R58 ;  /* 0x00000019083a7223 */ /* 0x040fe2000000003a */
[C---:B------:R-:W-:Y:S01]  /*1020*/  FFMA R47, R8.reuse, R26, R89 ;  /* 0x0000001a082f7223 */ /* 0x040fe20000000059 */
[C---:B------:R-:W-:Y:S01]  /*1030*/  FFMA R48, R8.reuse, R27, R104 ;  /* 0x0000001b08307223 */ /* 0x040fe20000000068 */
[C---:B--2---:R-:W-:Y:S01]  /*1040*/  FFMA R59, R8.reuse, R28, R59 ;  /* 0x0000001c083b7223 */ /* 0x044fe2000000003b */
        /* <DEDUP_REMOVED lines=40> */
[----:B------:R-:W-:Y:S01]  /*12d0*/  FFMA R0, R15, R31, R0 ;  /* 0x0000001f0f007223 */ /* 0x000fe20000000000 */
[----:B------:R-:W0:Y:S01]  /*12e0*/  LDS.128 R8, [R83+0x600] ;  /* 0x0006000053087984 */ /* 0x000e220000000c00 */
[C---:B------:R-:W-:Y:S01]  /*12f0*/  FFMA R52, R12.reuse, R25, R52 ;  /* 0x000000190c347223 */ /* 0x040fe20000000034 */
[CC--:B------:R-:W-:Y:S01]  /*1300*/  FFMA R93, R12.reuse, R26.reuse, R93 ;  /* 0x0000001a0c5d7223 */ /* 0x0c0fe2000000005d */
[----:B------:R-:W-:Y:S01]  /*1310*/  FFMA R36, R12, R27, R36 ;  /* 0x0000001b0c247223 */ /* 0x000fe20000000024 */
[----:B------:R-:W1:Y:S01]  /*1320*/  LDS.128 R20, [R81+0x600] ;  /* 0x0006000051147984 */ /* 0x000e620000000c00 */
[C---:B------:R-:W-:Y:S01]  /*1330*/  FFMA R32, R13.reuse, R25, R32 ;  /* 0x000000190d207223 */ /* 0x040fe20000000020 */
[CC--:B------:R-:W-:Y:S01]  /*1340*/  FFMA R33, R13.reuse, R26.reuse, R33 ;  /* 0x0000001a0d217223 */ /* 0x0c0fe20000000021 */
[----:B------:R-:W-:Y:S01]  /*1350*/  FFMA R46, R13, R27, R46 ;  /* 0x0000001b0d2e7223 */ /* 0x000fe2000000002e */
[----:B------:R-:W2:Y:S01]  /*1360*/  LDS.128 R28, [R83+0x700] ;  /* 0x00070000531c7984 */ /* 0x000ea20000000c00 */
[C---:B------:R-:W-:Y:S01]  /*1370*/  FFMA R40, R14.reuse, R25, R40 ;  /* 0x000000190e287223 */ /* 0x040fe20000000028 */
[CC--:B------:R-:W-:Y:S01]  /*1380*/  FFMA R41, R14.reuse, R26.reuse, R41 ;  /* 0x0000001a0e297223 */ /* 0x0c0fe20000000029 */
[-C--:B------:R-:W-:Y:S01]  /*1390*/  FFMA R70, R14, R27.reuse, R70 ;  /* 0x0000001b0e467223 */ /* 0x080fe20000000046 */
[C---:B------:R-:W-:Y:S01]  /*13a0*/  FFMA R75, R15.reuse, R26, R88 ;  /* 0x0000001a0f4b7223 */ /* 0x040fe20000000058 */
[----:B------:R-:W-:-:S02]  /*13b0*/  FFMA R42, R15, R27, R42 ;  /* 0x0000001b0f2a7223 */ /* 0x000fc4000000002a */
[----:B------:R-:W-:Y:S01]  /*13c0*/  LDS.128 R12, [R83+0x800] ;  /* 0x00080000530c7984 */ /* 0x000fe20000000c00 */
[C---:B0-----:R-:W-:Y:S01]  /*13d0*/  FFMA R59, R8.reuse, R16, R59 ;  /* 0x00000010083b7223 */ /* 0x041fe2000000003b */
[C---:B------:R-:W-:Y:S01]  /*13e0*/  FFMA R54, R8.reuse, R17, R54 ;  /* 0x0000001108367223 */ /* 0x040fe20000000036 */
[C---:B------:R-:W-:Y:S01]  /*13f0*/  FFMA R57, R8.reuse, R18, R57 ;  /* 0x0000001208397223 */ /* 0x040fe20000000039 */
[C---:B------:R-:W-:Y:S01]  /*1400*/  FFMA R60, R8.reuse, R19, R60 ;  /* 0x00000013083c7223 */ /* 0x040fe2000000003c */
[-C--:B-1----:R-:W-:Y:S01]  /*1410*/  FFMA R3, R8, R20.reuse, R3 ;  /* 0x0000001408037223 */ /* 0x082fe20000000003 */
[-C--:B------:R-:W-:Y:S01]  /*1420*/  FFMA R6, R9, R20.reuse, R6 ;  /* 0x0000001409067223 */ /* 0x080fe20000000006 */
[-C--:B------:R-:W-:Y:S01]  /*1430*/  FFMA R5, R10, R20.reuse, R5 ;  /* 0x000000140a057223 */ /* 0x080fe20000000005 */
[-C--:B------:R-:W-:Y:S01]  /*1440*/  FFMA R38, R11, R20.reuse, R38 ;  /* 0x000000140b267223 */ /* 0x080fe20000000026 */
[-C--:B--2---:R-:W-:Y:S01]  /*1450*/  FFMA R39, R28, R20.reuse, R39 ;  /* 0x000000141c277223 */ /* 0x084fe20000000027 */
[-C--:B------:R-:W-:Y:S01]  /*1460*/  FFMA R34, R29, R20.reuse, R34 ;  /* 0x000000141d227223 */ /* 0x080fe20000000022 */
[-C--:B------:R-:W-:Y:S01]  /*1470*/  FFMA R55, R30, R20.reuse, R55 ;  /* 0x000000141e377223 */ /* 0x080fe20000000037 */
[----:B------:R-:W-:Y:S01]  /*1480*/  FFMA R2, R31, R20, R2 ;  /* 0x000000141f027223 */ /* 0x000fe20000000002 */
[C---:B------:R-:W-:Y:S01]  /*1490*/  FFMA R58, R8.reuse, R21, R58 ;  /* 0x00000015083a7223 */ /* 0x040fe2000000003a */
[CC--:B------:R-:W-:Y:S01]  /*14a0*/  FFMA R47, R8.reuse, R22.reuse, R47 ;  /* 0x00000016082f7223 */ /* 0x0c0fe2000000002f */
        /* <DEDUP_REMOVED lines=22> */
[-C--:B------:R-:W-:Y:S01]  /*1610*/  FFMA R20, R31, R21.reuse, R24 ;  /* 0x000000151f147223 */ /* 0x080fe20000000018 */
[----:B------:R-:W0:Y:S01]  /*1620*/  LDS.128 R8, [R81+0x800] ;  /* 0x0008000051087984 */ /* 0x000e220000000c00 */
[-C--:B------:R-:W-:Y:S01]  /*1630*/  FFMA R52, R28, R21.reuse, R52 ;  /* 0x000000151c347223 */ /* 0x080fe20000000034 */
[CC--:B------:R-:W-:Y:S01]  /*1640*/  FFMA R32, R29.reuse, R21.reuse, R32 ;  /* 0x000000151d207223 */ /* 0x0c0fe20000000020 */
[----:B------:R-:W-:Y:S01]  /*1650*/  FFMA R40, R30, R21, R40 ;  /* 0x000000151e287223 */ /* 0x000fe20000000028 */
[----:B------:R-:W1:Y:S01]  /*1660*/  LDS.128 R24, [R81+0x900] ;  /* 0x0009000051187984 */ /* 0x000e620000000c00 */
[-C--:B------:R-:W-:Y:S01]  /*1670*/  FFMA R93, R28, R22.reuse, R93 ;  /* 0x000000161c5d7223 */ /* 0x080fe2000000005d */
[-C--:B------:R-:W-:Y:S01]  /*1680*/  FFMA R33, R29, R22.reuse, R33 ;  /* 0x000000161d217223 */ /* 0x080fe20000000021 */
[-C--:B------:R-:W-:Y:S01]  /*1690*/  FFMA R41, R30, R22.reuse, R41 ;  /* 0x000000161e297223 */ /* 0x080fe20000000029 */
[----:B------:R-:W-:Y:S01]  /*16a0*/  FFMA R21, R31, R22, R75 ;  /* 0x000000161f157223 */ /* 0x000fe2000000004b */
[-C--:B------:R-:W-:Y:S01]  /*16b0*/  FFMA R36, R28, R23.reuse, R36 ;  /* 0x000000171c247223 */ /* 0x080fe20000000024 */
[-C--:B------:R-:W-:Y:S01]  /*16c0*/  FFMA R46, R29, R23.reuse, R46 ;  /* 0x000000171d2e7223 */ /* 0x080fe2000000002e */
[-C--:B------:R-:W-:Y:S01]  /*16d0*/  FFMA R70, R30, R23.reuse, R70 ;  /* 0x000000171e467223 */ /* 0x080fe20000000046 */
        /* <DEDUP_REMOVED lines=16> */
[----:B------:R-:W-:-:S02]  /*17e0*/  FFMA R0, R31, R19, R0 ;  /* 0x000000131f007223 */ /* 0x000fc40000000000 */
[----:B------:R-:W2:Y:S04]  /*17f0*/  LDS.128 R28, [R83+0x900] ;  /* 0x00090000531c7984 */ /* 0x000ea80000000c00 */
[----:B------:R-:W-:Y:S01]  /*1800*/  LDS.128 R16, [R81+0xb00] ;  /* 0x000b000051107984 */ /* 0x000fe20000000c00 */
[C---:B0-----:R-:W-:Y:S01]  /*1810*/  FFMA R3, R12.reuse, R8, R3 ;  /* 0x000000080c037223 */ /* 0x041fe20000000003 */
[C---:B------:R-:W-:Y:S01]  /*1820*/  FFMA R58, R12.reuse, R9, R58 ;  /* 0x000000090c3a7223 */ /* 0x040fe2000000003a */
[C---:B------:R-:W-:Y:S01]  /*1830*/  FFMA R47, R12.reuse, R10, R47 ;  /* 0x0000000a0c2f7223 */ /* 0x040fe2000000002f */
[C---:B------:R-:W-:Y:S01]  /*1840*/  FFMA R48, R12.reuse, R11, R48 ;  /* 0x0000000b0c307223 */ /* 0x040fe20000000030 */
[C---:B-1----:R-:W-:Y:S01]  /*1850*/  FFMA R59, R12.reuse, R24, R59 ;  /* 0x000000180c3b7223 */ /* 0x042fe2000000003b */
        /* <DEDUP_REMOVED lines=12> */
[----:B------:R-:W0:Y:S01]  /*1920*/  LDC.64 R12, c[0x0][0x380] ;  /* 0x0000e000ff0c7b82 */ /* 0x000e220000000a00 */
        /* <DEDUP_REMOVED lines=22> */
[----:B------:R-:W-:Y:S01]  /*1a90*/  FFMA R33, R29, R10, R33 ;  /* 0x0000000a1d217223 */ /* 0x000fe20000000021 */
[----:B0-----:R-:W-:-:S04]  /*1aa0*/  IMAD.WIDE R12, R79, 0x4, R12 ;  /* 0x000000044f0c7825 */ /* 0x001fc800078e020c */
[C---:B------:R-:W-:Y:S01]  /*1ab0*/  FFMA R46, R29.reuse, R11, R46 ;  /* 0x0000000b1d2e7223 */ /* 0x040fe2000000002e */
[C---:B------:R-:W-:Y:S01]  /*1ac0*/  FFMA R69, R29.reuse, R24, R69 ;  /* 0x000000181d457223 */ /* 0x040fe20000000045 */
[C---:B------:R-:W-:Y:S01]  /*1ad0*/  FFMA R80, R29.reuse, R25, R80 ;  /* 0x000000191d507223 */ /* 0x040fe20000000050 */
[CC--:B------:R-:W-:Y:S01]  /*1ae0*/  FFMA R73, R29.reuse, R26.reuse, R73 ;  /* 0x0000001a1d497223 */ /* 0x0c0fe20000000049 */
[----:B------:R-:W-:Y:S01]  /*1af0*/  FFMA R82, R29, R27, R82 ;  /* 0x0000001b1d527223 */ /* 0x000fe20000000052 */
        /* <DEDUP_REMOVED lines=19> */
[----:B------:R0:W2:Y:S01]  /*1c30*/  LDG.E.128.CONSTANT R40, desc[UR12][R12.64] ;  /* 0x0000000c0c287981 */ /* 0x0000a2000c1e9d00 */
[----:B------:R-:W1:Y:S03]  /*1c40*/  LDCU UR9, c[0x0][0x360] ;  /* 0x00006c00ff0977ac */ /* 0x000e660008000800 */
[----:B------:R-:W-:Y:S04]  /*1c50*/  LDS.128 R8, [R81+0xa00] ;  /* 0x000a000051087984 */ /* 0x000fe80000000c00 */
[----:B------:R-:W3:Y:S04]  /*1c60*/  LDS.128 R24, [R83+0xb00] ;  /* 0x000b000053187984 */ /* 0x000ee80000000c00 */
[----:B0-----:R-:W0:Y:S01]  /*1c70*/  LDS.128 R12, [R83+0xa00] ;  /* 0x000a0000530c7984 */ /* 0x001e220000000c00 */
[C---:B---3--:R-:W-:Y:S01]  /*1c80*/  FFMA R39, R24.reuse, R8, R39 ;  /* 0x0000000818277223 */ /* 0x048fe20000000027 */
[C---:B------:R-:W-:Y:S01]  /*1c90*/  FFMA R52, R24.reuse, R9, R52 ;  /* 0x0000000918347223 */ /* 0x040fe20000000034 */
[C---:B------:R-:W-:Y:S01]  /*1ca0*/  FFMA R93, R24.reuse, R10, R93 ;  /* 0x0000000a185d7223 */ /* 0x040fe2000000005d */
[C---:B------:R-:W-:Y:S01]  /*1cb0*/  FFMA R36, R24.reuse, R11, R36 ;  /* 0x0000000b18247223 */ /* 0x040fe20000000024 */
[C---:B------:R-:W-:Y:S01]  /*1cc0*/  FFMA R37, R24.reuse, R16, R37 ;  /* 0x0000001018257223 */ /* 0x040fe20000000025 */
[C---:B------:R-:W-:Y:S01]  /*1cd0*/  FFMA R74, R24.reuse, R17, R74 ;  /* 0x00000011184a7223 */ /* 0x040fe2000000004a */
[C---:B------:R-:W-:Y:S01]  /*1ce0*/  FFMA R35, R24.reuse, R18, R35 ;  /* 0x0000001218237223 */ /* 0x040fe20000000023 */
[----:B------:R-:W-:Y:S01]  /*1cf0*/  FFMA R76, R24, R19, R76 ;  /* 0x00000013184c7223 */ /* 0x000fe2000000004c */
[C---:B0-----:R-:W-:Y:S01]  /*1d00*/  FFMA R3, R12.reuse, R8, R3 ;  /* 0x000000080c037223 */ /* 0x041fe20000000003 */
        /* <DEDUP_REMOVED lines=42> */
[CC--:B------:R-:W-:Y:S01]  /*1fb0*/  FFMA R28, R26.reuse, R9.reuse, R28 ;  /* 0x000000091a1c7223 */ /* 0x0c0fe2000000001c */
[C---:B------:R-:W-:Y:S01]  /*1fc0*/  FFMA R29, R26.reuse, R10, R29 ;  /* 0x0000000a1a1d7223 */ /* 0x040fe2000000001d */
[C---:B------:R-:W-:Y:S01]  /*1fd0*/  FFMA R2, R27.reuse, R8, R2 ;  /* 0x000000081b027223 */ /* 0x040fe20000000002 */
[C---:B------:R-:W-:Y:S01]  /*1fe0*/  FFMA R20, R27.reuse, R9, R20 ;  /* 0x000000091b147223 */ /* 0x040fe20000000014 */
[C---:B------:R-:W-:Y:S01]  /*1ff0*/  FFMA R21, R27.reuse, R10, R21 ;  /* 0x0000000a1b157223 */ /* 0x040fe20000000015 */
[C---:B------:R-:W-:Y:S01]  /*2000*/  FFMA R22, R27.reuse, R11, R22 ;  /* 0x0000000b1b167223 */ /* 0x040fe20000000016 */
[----:B------:R-:W-:Y:S01]  /*2010*/  LDS.128 R68, [R83+0xc00] ;  /* 0x000c000053447984 */ /* 0x000fe20000000c00 */
[C---:B------:R-:W-:Y:S01]  /*2020*/  FFMA R75, R27.reuse, R18, R88 ;  /* 0x000000121b4b7223 */ /* 0x040fe20000000058 */
[C---:B------:R-:W-:Y:S01]  /*2030*/  FFMA R0, R27.reuse, R19, R0 ;  /* 0x000000131b007223 */ /* 0x040fe20000000000 */
[C---:B------:R-:W-:Y:S01]  /*2040*/  FFMA R87, R26.reuse, R16, R87 ;  /* 0x000000101a577223 */ /* 0x040fe20000000057 */
[----:B------:R-:W0:Y:S01]  /*2050*/  LDS.128 R12, [R81+0xc00] ;  /* 0x000c0000510c7984 */ /* 0x000e220000000c00 */
[CC--:B------:R-:W-:Y:S01]  /*2060*/  FFMA R92, R26.reuse, R17.reuse, R92 ;  /* 0x000000111a5c7223 */ /* 0x0c0fe2000000005c */
[----:B------:R-:W-:Y:S01]  /*2070*/  FFMA R85, R26, R18, R85 ;  /* 0x000000121a557223 */ /* 0x000fe20000000055 */
[C---:B------:R-:W-:Y:S01]  /*2080*/  FFMA R23, R27.reuse, R16, R23 ;  /* 0x000000101b177223 */ /* 0x040fe20000000017 */
[----:B------:R-:W3:Y:S01]  /*2090*/  LDS.128 R8, [R81+0xd00] ;  /* 0x000d000051087984 */ /* 0x000ee20000000c00 */
[----:B------:R-:W-:-:S03]  /*20a0*/  FFMA R86, R27, R17, R86 ;  /* 0x000000111b567223 */ /* 0x000fc60000000056 */
[----:B------:R-:W4:Y:S01]  /*20b0*/  LDS.128 R88, [R83+0xd00] ;  /* 0x000d000053587984 */ /* 0x000f220000000c00 */
[-C--:B0-----:R-:W-:Y:S01]  /*20c0*/  FFMA R19, R68, R13.reuse, R58 ;  /* 0x0000000d44137223 */ /* 0x081fe2000000003a */
[C---:B------:R-:W-:Y:S01]  /*20d0*/  FFMA R5, R70.reuse, R12, R5 ;  /* 0x0000000c46057223 */ /* 0x040fe20000000005 */
[C---:B------:R-:W-:Y:S01]  /*20e0*/  FFMA R17, R70.reuse, R13, R98 ;  /* 0x0000000d46117223 */ /* 0x040fe20000000062 */
[C---:B------:R-:W-:Y:S01]  /*20f0*/  FFMA R45, R70.reuse, R14, R45 ;  /* 0x0000000e462d7223 */ /* 0x040fe2000000002d */
[CC--:B---3--:R-:W-:Y:S01]  /*2100*/  FFMA R58, R69.reuse, R8.reuse, R49 ;  /* 0x00000008453a7223 */ /* 0x0c8fe20000000031 */
[C---:B------:R-:W-:Y:S01]  /*2110*/  FFMA R49, R70.reuse, R15, R84 ;  /* 0x0000000f46317223 */ /* 0x040fe20000000054 */
[C---:B------:R-:W-:Y:S01]  /*2120*/  FFMA R65, R70.reuse, R8, R65 ;  /* 0x0000000846417223 */ /* 0x040fe20000000041 */
[C---:B------:R-:W-:Y:S01]  /*2130*/  FFMA R62, R70.reuse, R9, R62 ;  /* 0x00000009463e7223 */ /* 0x040fe2000000003e */
[----:B------:R-:W-:Y:S01]  /*2140*/  FFMA R63, R70, R10, R63 ;  /* 0x0000000a463f7223 */ /* 0x000fe2000000003f */
[----:B------:R-:W-:Y:S01]  /*2150*/  FFMA R55, R68, R15, R48 ;  /* 0x0000000f44377223 */ /* 0x000fe20000000030 */
[----:B------:R-:W-:Y:S01]  /*2160*/  FFMA R70, R70, R11, R78 ;  /* 0x0000000b46467223 */ /* 0x000fe2000000004e */
[-C--:B------:R-:W-:Y:S01]  /*2170*/  FFMA R48, R69, R14.reuse, R95 ;  /* 0x0000000e45307223 */ /* 0x080fe2000000005f */
[----:B------:R-:W-:Y:S01]  /*2180*/  FFMA R16, R71, R14, R53 ;  /* 0x0000000e47107223 */ /* 0x000fe20000000035 */
[C---:B----4-:R-:W-:Y:S01]  /*2190*/  FFMA R34, R89.reuse, R12, R34 ;  /* 0x0000000c59227223 */ /* 0x050fe20000000022 */
        /* <DEDUP_REMOVED lines=20> */
[C---:B------:R-:W-:Y:S01]  /*22e0*/  FFMA R3, R68.reuse, R12, R3 ;  /* 0x0000000c44037223 */ /* 0x040fe20000000003 */
[C---:B------:R-:W-:Y:S01]  /*22f0*/  FFMA R47, R68.reuse, R14, R47 ;  /* 0x0000000e442f7223 */ /* 0x040fe2000000002f */
[C---:B------:R-:W-:Y:S01]  /*2300*/  FFMA R59, R68.reuse, R8, R59 ;  /* 0x00000008443b7223 */ /* 0x040fe2000000003b */
[----:B------:R-:W0:Y:S01]  /*2310*/  LDS.128 R20, [R83+0xe00] ;  /* 0x000e000053147984 */ /* 0x000e220000000c00 */
[C---:B------:R-:W-:Y:S01]  /*2320*/  FFMA R54, R68.reuse, R9, R54 ;  /* 0x0000000944367223 */ /* 0x040fe20000000036 */
[C---:B------:R-:W-:Y:S01]  /*2330*/  FFMA R57, R68.reuse, R10, R57 ;  /* 0x0000000a44397223 */ /* 0x040fe20000000039 */
[----:B------:R-:W-:Y:S01]  /*2340*/  FFMA R60, R68, R11, R60 ;  /* 0x0000000b443c7223 */ /* 0x000fe2000000003c */
[----:B------:R-:W3:Y:S01]  /*2350*/  LDS.128 R28, [R83+0xf00] ;  /* 0x000f0000531c7984 */ /* 0x000ee20000000c00 */
[----:B------:R-:W-:Y:S01]  /*2360*/  FFMA R68, R71, R8, R51 ;  /* 0x0000000847447223 */ /* 0x000fe20000000033 */
[-C--:B------:R-:W-:Y:S01]  /*2370*/  FFMA R50, R69, R15.reuse, R50 ;  /* 0x0000000f45327223 */ /* 0x080fe20000000032 */
[CC--:B------:R-:W-:Y:S01]  /*2380*/  FFMA R44, R71.reuse, R15.reuse, R44 ;  /* 0x0000000f472c7223 */ /* 0x0c0fe2000000002c */
[C---:B------:R-:W-:Y:S01]  /*2390*/  FFMA R93, R88.reuse, R14, R93 ;  /* 0x0000000e585d7223 */ /* 0x040fe2000000005d */
[C---:B------:R-:W-:Y:S01]  /*23a0*/  FFMA R51, R88.reuse, R15, R36 ;  /* 0x0000000f58337223 */ /* 0x040fe20000000024 */
[C---:B------:R-:W-:Y:S01]  /*23b0*/  FFMA R38, R71.reuse, R12, R38 ;  /* 0x0000000c47267223 */ /* 0x040fe20000000026 */
[----:B------:R-:W4:Y:S01]  /*23c0*/  LDC.64 R14, c[0x0][0x388] ;  /* 0x0000e200ff0e7b82 */ /* 0x000f220000000a00 */
[C---:B------:R-:W-:Y:S01]  /*23d0*/  FFMA R94, R71.reuse, R13, R94 ;  /* 0x0000000d475e7223 */ /* 0x040fe2000000005e */
[C---:B------:R-:W-:Y:S01]  /*23e0*/  FFMA R66, R71.reuse, R9, R66 ;  /* 0x0000000947427223 */ /* 0x040fe20000000042 */
[C---:B------:R-:W-:Y:S01]  /*23f0*/  FFMA R67, R71.reuse, R10, R67 ;  /* 0x0000000a47437223 */ /* 0x040fe20000000043 */
[----:B------:R-:W-:Y:S01]  /*2400*/  FFMA R72, R71, R11, R72 ;  /* 0x0000000b47487223 */ /* 0x000fe20000000048 */
[----:B------:R-:W-:Y:S01]  /*2410*/  FFMA R71, R88, R8, R37 ;  /* 0x0000000858477223 */ /* 0x000fe20000000025 */
[----:B-1----:R-:W-:-:S02]  /*2420*/  IMAD R8, R4, UR9, R7 ;  /* 0x0000000904087c24 */ /* 0x002fc4000f8e0207 */
        /* <DEDUP_REMOVED lines=9> */
[-C--:B------:R-:W-:Y:S01]  /*24c0*/  FFMA R76, R88, R11.reuse, R76 ;  /* 0x0000000b584c7223 */ /* 0x080fe2000000004c */
[C---:B------:R-:W-:Y:S01]  /*24d0*/  FFMA R88, R91.reuse, R11, R0 ;  /* 0x0000000b5b587223 */ /* 0x040fe20000000000 */
[----:B------:R-:W-:Y:S01]  /*24e0*/  SHF.L.U32 R0, R8, 0xb, RZ ;  /* 0x0000000b08007819 */ /* 0x000fe200000006ff */
[C---:B------:R-:W-:Y:S01]  /*24f0*/  FFMA R86, R91.reuse, R9, R86 ;  /* 0x000000095b567223 */ /* 0x040fe20000000056 */
[C---:B------:R-:W-:Y:S01]  /*2500*/  FFMA R12, R91.reuse, R12, R2 ;  /* 0x0000000c5b0c7223 */ /* 0x040fe20000000002 */
[----:B------:R-:W-:Y:S01]  /*2510*/  MOV R9, UR8 ;  /* 0x0000000800097c02 */ /* 0x000fe20008000f00 */
[----:B------:R-:W-:Y:S01]  /*2520*/  FFMA R75, R91, R10, R75 ;  /* 0x0000000a5b4b7223 */ /* 0x000fe2000000004b */
[----:B------:R-:W-:Y:S01]  /*2530*/  LOP3.LUT R0, R0, 0x800, RZ, 0xc0, !PT ;  /* 0x0000080000007812 */ /* 0x000fe200078ec0ff */
[----:B----4-:R-:W-:Y:S01]  /*2540*/  IMAD.WIDE R36, R77, 0x4, R14 ;  /* 0x000000044d247825 */ /* 0x010fe200078e020e */
[----:B------:R-:W-:-:S02]  /*2550*/  SHF.L.U32 R2, R8, 0x1, RZ ;  /* 0x0000000108027819 */ /* 0x000fc400000006ff */
[----:B------:R-:W-:Y:S02]  /*2560*/  IADD3 R0, PT, PT, R0, UR5, R9 ;  /* 0x0000000500007c10 */ /* 0x000fe4000fffe009 */
[----:B------:R-:W-:Y:S01]  /*2570*/  LOP3.LUT R9, R2, 0xfffffffc, RZ, 0xc0, !PT ;  /* 0xfffffffc02097812 */ /* 0x000fe200078ec0ff */
[-C--:B0-----:R-:W-:Y:S01]  /*2580*/  FFMA R11, R20, R24.reuse, R3 ;  /* 0x00000018140b7223 */ /* 0x081fe20000000003 */
[-C--:B------:R-:W-:Y:S02]  /*2590*/  FFMA R6, R21, R24.reuse, R6 ;  /* 0x0000001815067223 */ /* 0x080fe40000000006 */
[----:B------:R-:W-:Y:S01]  /*25a0*/  IADD3 R10, PT, PT, R0, R9, RZ ;  /* 0x00000009000a7210 */ /* 0x000fe20007ffe0ff */
[-C--:B------:R-:W-:Y:S01]  /*25b0*/  FFMA R0, R23, R24.reuse, R38 ;  /* 0x0000001817007223 */ /* 0x080fe20000000026 */
[-C--:B---3--:R-:W-:Y:S01]  /*25c0*/  FFMA R3, R28, R24.reuse, R39 ;  /* 0x000000181c037223 */ /* 0x088fe20000000027 */
[-C--:B------:R-:W-:Y:S01]  /*25d0*/  FFMA R9, R22, R24.reuse, R5 ;  /* 0x0000001816097223 */ /* 0x080fe20000000005 */
[----:B------:R-:W3:Y:S01]  /*25e0*/  LDG.E.128.CONSTANT R36, desc[UR12][R36.64] ;  /* 0x0000000c24247981 */ /* 0x000ee2000c1e9d00 */
[-C--:B------:R-:W-:Y:S01]  /*25f0*/  FFMA R2, R29, R24.reuse, R34 ;  /* 0x000000181d027223 */ /* 0x080fe20000000022 */
[-C--:B------:R-:W-:Y:S01]  /*2600*/  FFMA R5, R30, R24.reuse, R33 ;  /* 0x000000181e057223 */ /* 0x080fe20000000021 */
[----:B------:R-:W-:Y:S01]  /*2610*/  FFMA R12, R31, R24, R12 ;  /* 0x000000181f0c7223 */ /* 0x000fe2000000000c */
[----:B------:R-:W0:Y:S01]  /*2620*/  LDS.128 R32, [R81+0xf00] ;  /* 0x000f000051207984 */ /* 0x000e220000000c00 */
[----:B------:R-:W-:-:S04]  /*2630*/  SHF.L.U32 R8, R8, 0x4, RZ ;  /* 0x0000000408087819 */ /* 0x000fc800000006ff */
[C---:B------:R-:W-:Y:S02]  /*2640*/  LOP3.LUT R24, R8.reuse, 0xfffffe00, RZ, 0xc0, !PT ;  /* 0xfffffe0008187812 */ /* 0x040fe400078ec0ff */
[----:B------:R-:W-:Y:S01]  /*2650*/  LOP3.LUT R13, R8, 0x1f0, RZ, 0xc0, !PT ;  /* 0x000001f0080d7812 */ /* 0x000fe200078ec0ff */
[----:B------:R-:W-:Y:S02]  /*2660*/  FFMA R8, R23, R25, R94 ;  /* 0x0000001917087223 */ /* 0x000fe4000000005e */
[----:B------:R-:W1:Y:S01]  /*2670*/  LDC R94, c[0x0][0x39c] ;  /* 0x0000e700ff5e7b82 */ /* 0x000e620000000800 */
[----:B------:R-:W-:Y:S01]  /*2680*/  IADD3 R24, PT, PT, R13, UR6, R24 ;  /* 0x000000060d187c10 */ /* 0x000fe2000fffe018 */
[----:B------:R-:W-:-:S04]  /*2690*/  UIADD3 UR7, UPT, UPT, UR7, 0x1, URZ ;  /* 0x0000000107077890 */ /* 0x000fc8000fffe0ff */
[----:B------:R-:W-:Y:S01]  /*26a0*/  UISETP.NE.AND UP0, UPT, UR7, -0x1, UPT ;  /* 0xffffffff0700788c */ /* 0x000fe2000bf05270 */
        /* <DEDUP_REMOVED lines=17> */
[----:B------:R-:W-:-:S02]  /*27c0*/  IADD3 R79, PT, PT, R79, 0x8, RZ ;  /* 0x000000084f4f7810 */ /* 0x000fc40007ffe0ff */
[----:B-1----:R-:W-:Y:S01]  /*27d0*/  LEA R77, R94, R77, 0x3 ;  /* 0x0000004d5e4d7211 */ /* 0x002fe200078e18ff */
[----:B0-----:R-:W-:Y:S01]  /*27e0*/  FFMA R59, R20, R32, R59 ;  /* 0x00000020143b7223 */ /* 0x001fe2000000003b */
[----:B--2---:R0:W-:Y:S04]  /*27f0*/  STS [R10], R40 ;  /* 0x000000280a007388 */ /* 0x0041e80000000800 */
[----:B------:R1:W-:Y:S04]  /*2800*/  STS [R10+0x200], R41 ;  /* 0x000200290a007388 */ /* 0x0003e80000000800 */
[----:B------:R2:W-:Y:S04]  /*2810*/  STS [R10+0x400], R42 ;  /* 0x0004002a0a007388 */ /* 0x0005e80000000800 */
[----:B------:R4:W-:Y:S01]  /*2820*/  STS [R10+0x600], R43 ;  /* 0x0006002b0a007388 */ /* 0x0009e20000000800 */
[----:B0-----:R-:W-:Y:S01]  /*2830*/  FFMA R40, R31, R25, R104 ;  /* 0x000000191f287223 */ /* 0x001fe20000000068 */
[----:B-1----:R-:W-:Y:S01]  /*2840*/  FFMA R41, R28, R26, R93 ;  /* 0x0000001a1c297223 */ /* 0x002fe2000000005d */
[C---:B------:R-:W-:Y:S01]  /*2850*/  FFMA R54, R20.reuse, R33, R54 ;  /* 0x0000002114367223 */ /* 0x040fe20000000036 */
[C---:B------:R-:W-:Y:S01]  /*2860*/  FFMA R57, R20.reuse, R34, R57 ;  /* 0x0000002214397223 */ /* 0x040fe20000000039 */
[----:B------:R-:W-:Y:S01]  /*2870*/  FFMA R60, R20, R35, R60 ;  /* 0x00000023143c7223 */ /* 0x000fe2000000003c */
[-C--:B--2---:R-:W-:Y:S01]  /*2880*/  FFMA R42, R21, R26.reuse, R48 ;  /* 0x0000001a152a7223 */ /* 0x084fe20000000030 */
[----:B------:R-:W-:Y:S01]  /*2890*/  FFMA R48, R31, R26, R102 ;  /* 0x0000001a1f307223 */ /* 0x000fe20000000066 */
[C---:B------:R-:W-:Y:S01]  /*28a0*/  FFMA R58, R21.reuse, R32, R58 ;  /* 0x00000020153a7223 */ /* 0x040fe2000000003a */
[----:B------:R-:W-:Y:S01]  /*28b0*/  FFMA R56, R21, R33, R56 ;  /* 0x0000002115387223 */ /* 0x000fe20000000038 */
[----:B----4-:R-:W-:Y:S01]  /*28c0*/  FFMA R10, R29, R25, R98 ;  /* 0x000000191d0a7223 */ /* 0x010fe20000000062 */
[----:B------:R-:W-:Y:S01]  /*28d0*/  FFMA R43, R30, R26, R89 ;  /* 0x0000001a1e2b7223 */ /* 0x000fe20000000059 */
        /* <DEDUP_REMOVED lines=22> */
[----:B---3--:R0:W-:Y:S02]  /*2a40*/  STS.128 [R24+UR8], R36 ;  /* 0x0000002418007988 */ /* 0x0081e40008000c08 */
[C---:B0-----:R-:W-:Y:S01]  /*2a50*/  FFMA R37, R30.reuse, R32, R87 ;  /* 0x000000201e257223 */ /* 0x041fe20000000057 */
[C---:B------:R-:W-:Y:S01]  /*2a60*/  FFMA R36, R30.reuse, R33, R92 ;  /* 0x000000211e247223 */ /* 0x040fe2000000005c */
[C---:B------:R-:W-:Y:S01]  /*2a70*/  FFMA R39, R30.reuse, R34, R85 ;  /* 0x000000221e277223 */ /* 0x040fe20000000055 */
[----:B------:R-:W-:Y:S01]  /*2a80*/  FFMA R38, R30, R35, R90 ;  /* 0x000000231e267223 */ /* 0x000fe2000000005a */
[----:B------:R-:W-:Y:S06]  /*2a90*/  BAR.SYNC.DEFER_BLOCKING 0x0 ;  /* 0x0000000000007b1d */ /* 0x000fec0000010000 */
[----:B------:R-:W-:Y:S05]  /*2aa0*/  BRA.U UP0, `(.L_x_1) ;  /* 0xffffffd900c87547 */ /* 0x000fea000b83ffff */
.L_x_0:
[----:B------:R-:W-:Y:S02]  /*2ab0*/  LEA R79, R4, UR5, 0x4 ;  /* 0x00000005044f7c11 */ /* 0x000fe4000f8e20ff */
[----:B------:R-:W-:-:S03]  /*2ac0*/  LEA R77, R7, UR6, 0x4 ;  /* 0x00000006074d7c11 */ /* 0x000fc6000f8e20ff */
[----:B------:R-:W-:Y:S04]  /*2ad0*/  LDS.128 R20, [R79+0x1000] ;  /* 0x001000004f147984 */ /* 0x000fe80000000c00 */
[----:B------:R-:W0:Y:S04]  /*2ae0*/  LDS.128 R24, [R77+0x1000] ;  /* 0x001000004d187984 */ /* 0x000e280000000c00 */
[----:B------:R-:W1:Y:S04]  /*2af0*/  LDS.128 R28, [R79+0x1100] ;  /* 0x001100004f1c7984 */ /* 0x000e680000000c00 */
[----:B------:R-:W2:Y:S01]  /*2b00*/  LDS.128 R32, [R77+0x1100] ;  /* 0x001100004d207984 */ /* 0x000ea20000000c00 */
[-C--:B0-----:R-:W-:Y:S01]  /*2b10*/  FFMA R96, R23, R24.reuse, R0 ;  /* 0x0000001817607223 */ /* 0x081fe20000000000 */
[----:B------:R-:W-:Y:S01]  /*2b20*/  FFMA R108, R21, R24, R6 ;  /* 0x00000018156c7223 */ /* 0x000fe20000000006 */
[C---:B------:R-:W-:Y:S01]  /*2b30*/  FFMA R87, R20.reuse, R26, R47 ;  /* 0x0000001a14577223 */ /* 0x040fe2000000002f */
[-C--:B------:R-:W-:Y:S01]  /*2b40*/  FFMA R95, R20, R24.reuse, R11 ;  /* 0x00000018145f7223 */ /* 0x080fe2000000000b */
[-C--:B-1----:R-:W-:Y:S01]  /*2b50*/  FFMA R0, R29, R24.reuse, R2 ;  /* 0x000000181d007223 */ /* 0x082fe20000000002 */
        /* <DEDUP_REMOVED lines=15> */
[----:B------:R-:W-:Y:S01]  /*2c50*/  FFMA R114, R23, R27, R44 ;  /* 0x0000001b17727223 */ /* 0x000fe2000000002c */
[----:B------:R-:W-:Y:S01]  /*2c60*/  LDS.128 R8, [R79+0x1200] ;  /* 0x001200004f087984 */ /* 0x000fe20000000c00 */
[-C--:B------:R-:W-:Y:S01]  /*2c70*/  FFMA R3, R28, R24.reuse, R3 ;  /* 0x000000181c037223 */ /* 0x080fe20000000003 */
[C---:B------:R-:W-:Y:S01]  /*2c80*/  FFMA R5, R30.reuse, R24, R5 ;  /* 0x000000181e057223 */ /* 0x040fe20000000005 */
[----:B------:R-:W-:Y:S01]  /*2c90*/  FFMA R40, R31, R25, R40 ;  /* 0x000000191f287223 */ /* 0x000fe20000000028 */
[----:B------:R-:W0:Y:S01]  /*2ca0*/  LDS.128 R12, [R77+0x1200] ;  /* 0x001200004d0c7984 */ /* 0x000e220000000c00 */
        /* <DEDUP_REMOVED lines=8> */
[----:B------:R-:W1:Y:S01]  /*2d30*/  LDS.128 R16, [R77+0x1300] ;  /* 0x001300004d107984 */ /* 0x000e620000000c00 */
[CC--:B--2---:R-:W-:Y:S01]  /*2d40*/  FFMA R89, R21.reuse, R32.reuse, R58 ;  /* 0x0000002015597223 */ /* 0x0c4fe2000000003a */
[C---:B------:R-:W-:Y:S01]  /*2d50*/  FFMA R49, R20.reuse, R32, R59 ;  /* 0x0000002014317223 */ /* 0x040fe2000000003b */
[CC--:B------:R-:W-:Y:S01]  /*2d60*/  FFMA R50, R20.reuse, R33.reuse, R54 ;  /* 0x0000002114327223 */ /* 0x0c0fe20000000036 */
[----:B------:R-:W2:Y:S01]  /*2d70*/  LDS.128 R24, [R79+0x1300] ;  /* 0x001300004f187984 */ /* 0x000ea20000000c00 */
[CC--:B------:R-:W-:Y:S01]  /*2d80*/  FFMA R93, R20.reuse, R34.reuse, R57 ;  /* 0x00000022145d7223 */ /* 0x0c0fe20000000039 */
[C---:B------:R-:W-:Y:S01]  /*2d90*/  FFMA R58, R21.reuse, R33, R56 ;  /* 0x00000021153a7223 */ /* 0x040fe20000000038 */
[-C--:B------:R-:W-:Y:S01]  /*2da0*/  FFMA R110, R20, R35.reuse, R60 ;  /* 0x00000023146e7223 */ /* 0x080fe2000000003c */
[C---:B------:R-:W-:Y:S01]  /*2db0*/  FFMA R101, R21.reuse, R34, R61 ;  /* 0x0000002215657223 */ /* 0x040fe2000000003d */
[-C--:B------:R-:W-:Y:S01]  /*2dc0*/  FFMA R64, R21, R35.reuse, R64 ;  /* 0x0000002315407223 */ /* 0x080fe20000000040 */
        /* <DEDUP_REMOVED lines=8> */
[C---:B------:R-:W-:Y:S01]  /*2e50*/  FFMA R65, R28.reuse, R32, R71 ;  /* 0x000000201c417223 */ /* 0x040fe20000000047 */
[C---:B------:R-:W-:Y:S01]  /*2e60*/  FFMA R70, R28.reuse, R33, R74 ;  /* 0x000000211c467223 */ /* 0x040fe2000000004a */
[C---:B------:R-:W-:Y:S01]  /*2e70*/  FFMA R63, R28.reuse, R34, R69 ;  /* 0x000000221c3f7223 */ /* 0x040fe20000000045 */
[----:B------:R-:W-:Y:S01]  /*2e80*/  FFMA R66, R28, R35, R76 ;  /* 0x000000231c427223 */ /* 0x000fe2000000004c */
[C---:B------:R-:W-:Y:S01]  /*2e90*/  FFMA R23, R30.reuse, R32, R37 ;  /* 0x000000201e177223 */ /* 0x040fe20000000025 */
[CC--:B------:R-:W-:Y:S01]  /*2ea0*/  FFMA R20, R30.reuse, R33.reuse, R36 ;  /* 0x000000211e147223 */ /* 0x0c0fe20000000024 */
[C---:B------:R-:W-:Y:S01]  /*2eb0*/  FFMA R21, R30.reuse, R34, R39 ;  /* 0x000000221e157223 */ /* 0x040fe20000000027 */
[C---:B------:R-:W-:Y:S01]  /*2ec0*/  FFMA R99, R29.reuse, R32, R78 ;  /* 0x000000201d637223 */ /* 0x040fe2000000004e */
[C---:B------:R-:W-:Y:S01]  /*2ed0*/  FFMA R22, R29.reuse, R33, R80 ;  /* 0x000000211d167223 */ /* 0x040fe20000000050 */
[CC--:B------:R-:W-:Y:S01]  /*2ee0*/  FFMA R28, R29.reuse, R35.reuse, R82 ;  /* 0x000000231d1c7223 */ /* 0x0c0fe20000000052 */
[----:B------:R-:W-:Y:S01]  /*2ef0*/  FFMA R30, R30, R35, R38 ;  /* 0x000000231e1e7223 */ /* 0x000fe20000000026 */
[----:B------:R-:W-:Y:S01]  /*2f00*/  FFMA R53, R29, R34, R73 ;  /* 0x000000221d357223 */ /* 0x000fe20000000049 */
[C---:B------:R-:W-:Y:S01]  /*2f10*/  FFMA R85, R31.reuse, R32, R84 ;  /* 0x000000201f557223 */ /* 0x040fe20000000054 */
[C---:B------:R-:W-:Y:S01]  /*2f20*/  FFMA R78, R31.reuse, R33, R86 ;  /* 0x000000211f4e7223 */ /* 0x040fe20000000056 */
[C---:B------:R-:W-:Y:S01]  /*2f30*/  FFMA R61, R31.reuse, R34, R75 ;  /* 0x000000221f3d7223 */ /* 0x040fe2000000004b */
[----:B------:R-:W-:Y:S01]  /*2f40*/  FFMA R68, R31, R35, R88 ;  /* 0x000000231f447223 */ /* 0x000fe20000000058 */
[CC--:B0-----:R-:W-:Y:S01]  /*2f50*/  FFMA R76, R8.reuse, R13.reuse, R102 ;  /* 0x0000000d084c7223 */ /* 0x0c1fe20000000066 */
[-C--:B------:R-:W-:Y:S01]  /*2f60*/  FFMA R51, R8, R14.reuse, R87 ;  /* 0x0000000e08337223 */ /* 0x080fe20000000057 */
[CC--:B------:R-:W-:Y:S01]  /*2f70*/  FFMA R82, R11.reuse, R13.reuse, R98 ;  /* 0x0000000d0b527223 */ /* 0x0c0fe20000000062 */
[----:B------:R-:W-:Y:S01]  /*2f80*/  FFMA R71, R11, R14, R83 ;  /* 0x0000000e0b477223 */ /* 0x000fe20000000053 */
[----:B------:R-:W-:Y:S01]  /*2f90*/  FFMA R38, R10, R13, R100 ;  /* 0x0000000d0a267223 */ /* 0x000fe20000000064 */
[----:B------:R-:W-:Y:S01]  /*2fa0*/  FFMA R95, R8, R12, R95 ;  /* 0x0000000c085f7223 */ /* 0x000fe2000000005f */
[C---:B-1----:R-:W-:Y:S01]  /*2fb0*/  FFMA R102, R9.reuse, R17, R58 ;  /* 0x0000001109667223 */ /* 0x042fe2000000003a */
[----:B------:R-:W-:Y:S01]  /*2fc0*/  FFMA R36, R9, R19, R64 ;  /* 0x0000001309247223 */ /* 0x000fe20000000040 */
        /* <DEDUP_REMOVED lines=10> */
[----:B------:R-:W-:Y:S01]  /*3070*/  FFMA R64, R25, R12, R0 ;  /* 0x0000000c19407223 */ /* 0x000fe20000000000 */
[C---:B------:R-:W-:Y:S01]  /*3080*/  FFMA R49, R8.reuse, R16, R49 ;  /* 0x0000001008317223 */ /* 0x040fe20000000031 */
[C---:B------:R-:W-:Y:S01]  /*3090*/  FFMA R50, R8.reuse, R17, R50 ;  /* 0x0000001108327223 */ /* 0x040fe20000000032 */
[C---:B------:R-:W-:Y:S01]  /*30a0*/  FFMA R93, R8.reuse, R18, R93 ;  /* 0x00000012085d7223 */ /* 0x040fe2000000005d */
[----:B------:R-:W-:Y:S01]  /*30b0*/  FFMA R110, R8, R19, R110 ;  /* 0x00000013086e7223 */ /* 0x000fe2000000006e */
[C---:B------:R-:W-:Y:S01]  /*30c0*/  FFMA R89, R9.reuse, R16, R89 ;  /* 0x0000001009597223 */ /* 0x040fe20000000059 */
        /* <DEDUP_REMOVED lines=20> */
[----:B------:R-:W-:Y:S01]  /*3210*/  FFMA R48, R8, R15, R48 ;  /* 0x0000000f08307223 */ /* 0x000fe20000000030 */
[C---:B------:R-:W-:Y:S01]  /*3220*/  FFMA R108, R9.reuse, R12, R108 ;  /* 0x0000000c096c7223 */ /* 0x040fe2000000006c */
[C---:B------:R-:W-:Y:S01]  /*3230*/  FFMA R106, R9.reuse, R13, R106 ;  /* 0x0000000d096a7223 */ /* 0x040fe2000000006a */
[----:B------:R-:W-:Y:S01]  /*3240*/  LDS.128 R20, [R77+0x1500] ;  /* 0x001500004d147984 */ /* 0x000fe20000000c00 */
[C---:B------:R-:W-:Y:S01]  /*3250*/  FFMA R91, R9.reuse, R14, R91 ;  /* 0x0000000e095b7223 */ /* 0x040fe2000000005b */
[-C--:B------:R-:W-:Y:S01]  /*3260*/  FFMA R104, R9, R15.reuse, R104 ;  /* 0x0000000f09687223 */ /* 0x080fe20000000068 */
[C---:B------:R-:W-:Y:S01]  /*3270*/  FFMA R37, R10.reuse, R12, R81 ;  /* 0x0000000c0a257223 */ /* 0x040fe20000000051 */
[----:B------:R-:W0:Y:S01]  /*3280*/  LDS.128 R16, [R79+0x1500] ;  /* 0x001500004f107984 */ /* 0x000e220000000c00 */
[C---:B------:R-:W-:Y:S01]  /*3290*/  FFMA R39, R10.reuse, R14, R97 ;  /* 0x0000000e0a277223 */ /* 0x040fe20000000061 */
[-C--:B------:R-:W-:Y:S01]  /*32a0*/  FFMA R100, R10, R15.reuse, R116 ;  /* 0x0000000f0a647223 */ /* 0x080fe20000000074 */
[C---:B------:R-:W-:Y:S01]  /*32b0*/  FFMA R96, R11.reuse, R12, R96 ;  /* 0x0000000c0b607223 */ /* 0x040fe20000000060 */
[----:B------:R-:W-:Y:S01]  /*32c0*/  FFMA R80, R11, R15, R114 ;  /* 0x0000000f0b507223 */ /* 0x000fe20000000072 */
[C---:B------:R-:W-:Y:S01]  /*32d0*/  FFMA R62, R25.reuse, R13, R90 ;  /* 0x0000000d193e7223 */ /* 0x040fe2000000005a */
[----:B------:R-:W1:Y:S01]  /*32e0*/  LDS.128 R8, [R79+0x1400] ;  /* 0x001400004f087984 */ /* 0x000e620000000c00 */
        /* <DEDUP_REMOVED lines=10> */
[----:B------:R-:W-:Y:S01]  /*3390*/  LDS.128 R12, [R79+0x1600] ;  /* 0x001600004f0c7984 */ /* 0x000fe20000000c00 */
        /* <DEDUP_REMOVED lines=16> */
[C---:B-1----:R-:W-:Y:S01]  /*34a0*/  FFMA R81, R8.reuse, R28, R95 ;  /* 0x0000001c08517223 */ /* 0x042fe2000000005f */
        /* <DEDUP_REMOVED lines=40> */
[----:B------:R-:W0:Y:S01]  /*3730*/  LDS.128 R32, [R77+0x1600] ;  /* 0x001600004d207984 */ /* 0x000e220000000c00 */
[C---:B------:R-:W-:Y:S01]  /*3740*/  FFMA R54, R19.reuse, R29, R54 ;  /* 0x0000001d13367223 */ /* 0x040fe20000000036 */
[C---:B------:R-:W-:Y:S01]  /*3750*/  FFMA R25, R18.reuse, R28, R25 ;  /* 0x0000001c12197223 */ /* 0x040fe20000000019 */
[C---:B------:R-:W-:Y:S01]  /*3760*/  FFMA R5, R18.reuse, R30, R5 ;  /* 0x0000001e12057223 */ /* 0x040fe20000000005 */
[----:B------:R-:W1:Y:S01]  /*3770*/  LDS.128 R8, [R77+0x1700] ;  /* 0x001700004d087984 */ /* 0x000e620000000c00 */
[-C--:B------:R-:W-:Y:S01]  /*3780*/  FFMA R6, R18, R31.reuse, R6 ;  /* 0x0000001f12067223 */ /* 0x080fe20000000006 */
        /* <DEDUP_REMOVED lines=8> */
[----:B------:R-:W-:Y:S01]  /*3810*/  FFMA R82, R15, R33, R82 ;  /* 0x000000210f527223 */ /* 0x000fe20000000052 */
[C---:B------:R-:W-:Y:S01]  /*3820*/  FFMA R81, R12.reuse, R32, R81 ;  /* 0x000000200c517223 */ /* 0x040fe20000000051 */
[C---:B------:R-:W-:Y:S01]  /*3830*/  FFMA R51, R12.reuse, R34, R51 ;  /* 0x000000220c337223 */ /* 0x040fe20000000033 */
[C---:B------:R-:W-:Y:S01]  /*3840*/  FFMA R48, R12.reuse, R35, R48 ;  /* 0x000000230c307223 */ /* 0x040fe20000000030 */
[----:B-1----:R-:W-:Y:S01]  /*3850*/  FFMA R49, R12, R8, R49 ;  /* 0x000000080c317223 */ /* 0x002fe20000000031 */
        /* <DEDUP_REMOVED lines=14> */
[CC--:B------:R-:W-:Y:S01]  /*3940*/  FFMA R27, R21.reuse, R10.reuse, R27 ;  /* 0x0000000a151b7223 */ /* 0x0c0fe2000000001b */
[----:B------:R-:W-:Y:S01]  /*3950*/  FFMA R20, R21, R11, R16 ;  /* 0x0000000b15147223 */ /* 0x000fe20000000010 */
[-C--:B------:R-:W-:Y:S01]  /*3960*/  FFMA R2, R22, R33.reuse, R2 ;  /* 0x0000002116027223 */ /* 0x080fe20000000002 */
        /* <DEDUP_REMOVED lines=33> */
[----:B------:R-:W-:Y:S01]  /*3b80*/  LDS.128 R12, [R77+0x1900] ;  /* 0x001900004d0c7984 */ /* 0x000fe20000000c00 */
[CC--:B------:R-:W-:Y:S01]  /*3b90*/  FFMA R25, R22.reuse, R32.reuse, R25 ;  /* 0x0000002016197223 */ /* 0x0c0fe20000000019 */
[CC--:B------:R-:W-:Y:S01]  /*3ba0*/  FFMA R6, R22.reuse, R35.reuse, R6 ;  /* 0x0000002316067223 */ /* 0x0c0fe20000000006 */
[C---:B------:R-:W-:Y:S01]  /*3bb0*/  FFMA R52, R23.reuse, R32, R52 ;  /* 0x0000002017347223 */ /* 0x040fe20000000034 */
[----:B------:R-:W0:Y:S01]  /*3bc0*/  LDS.128 R8, [R79+0x1900] ;  /* 0x001900004f087984 */ /* 0x000e220000000c00 */
[C---:B------:R-:W-:Y:S01]  /*3bd0*/  FFMA R60, R23.reuse, R35, R60 ;  /* 0x00000023173c7223 */ /* 0x040fe2000000003c */
[-C--:B------:R-:W-:Y:S01]  /*3be0*/  FFMA R5, R22, R34.reuse, R5 ;  /* 0x0000002216057223 */ /* 0x080fe20000000005 */
[----:B------:R-:W-:Y:S01]  /*3bf0*/  FFMA R53, R23, R34, R53 ;  /* 0x0000002217357223 */ /* 0x000fe20000000035 */
[----:B------:R-:W1:Y:S01]  /*3c00*/  LDS.128 R16, [R79+0x1800] ;  /* 0x001800004f107984 */ /* 0x000e620000000c00 */
        /* <DEDUP_REMOVED lines=61> */
[C---:B------:R-:W-:Y:S01]  /*3fe0*/  FFMA R5, R10.reuse, R30, R5 ;  /* 0x0000001e0a057223 */ /* 0x040fe20000000005 */
[----:B------:R-:W-:Y:S01]  /*3ff0*/  FFMA R6, R10, R31, R6 ;  /* 0x0000001f0a067223 */ /* 0x000fe20000000006 */
[C---:B------:R-:W-:Y:S01]  /*4000*/  FFMA R52, R11.reuse, R28, R52 ;  /* 0x0000001c0b347223 */ /* 0x040fe20000000034 */
[----:B------:R-:W2:Y:S01]  /*4010*/  LDS.128 R12, [R79+0x1b00] ;  /* 0x001b00004f0c7984 */ /* 0x000ea20000000c00 */
        /* <DEDUP_REMOVED lines=55> */
[----:B------:R-:W-:Y:S01]  /*4390*/  FFMA R12, R13, R19, R32 ;  /* 0x000000130d0c7223 */ /* 0x000fe20000000020 */
[----:B------:R-:W0:Y:S01]  /*43a0*/  LDS.128 R84, [R79+0x1c00] ;  /* 0x001c00004f547984 */ /* 0x000e220000000c00 */
[----:B------:R-:W-:Y:S01]  /*43b0*/  FFMA R96, R15, R96, R33 ;  /* 0x000000600f607223 */ /* 0x000fe20000000021 */
        /* <DEDUP_REMOVED lines=9> */
[C---:B------:R-:W-:Y:S01]  /*4450*/  FFMA R60, R15.reuse, R19, R60 ;  /* 0x000000130f3c7223 */ /* 0x040fe2000000003c */
[C---:B------:R-:W-:Y:S01]  /*4460*/  FFMA R78, R15.reuse, R97, R78 ;  /* 0x000000610f4e7223 */ /* 0x040fe2000000004e */
[C---:B------:R-:W-:Y:S01]  /*4470*/  FFMA R61, R15.reuse, R98, R61 ;  /* 0x000000620f3d7223 */ /* 0x040fe2000000003d */
[----:B------:R-:W-:Y:S01]  /*4480*/  FFMA R68, R15, R99, R68 ;  /* 0x000000630f447223 */ /* 0x000fe20000000044 */
[----:B------:R-:W-:Y:S01]  /*4490*/  LDS.128 R16, [R79+0x1e00] ;  /* 0x001e00004f107984 */ /* 0x000fe20000000c00 */
[----:B------:R-:W3:Y:S01]  /*44a0*/  LDC.64 R98, c[0x0][0x390] ;  /* 0x0000e400ff627b82 */ /* 0x000ee20000000a00 */
        /* <DEDUP_REMOVED lines=17> */
[C---:B--2---:R-:W-:Y:S01]  /*45c0*/  FFMA R15, R33.reuse, R28, R23 ;  /* 0x0000001c210f7223 */ /* 0x044fe20000000017 */
[C---:B------:R-:W-:Y:S01]  /*45d0*/  FFMA R13, R33.reuse, R30, R21 ;  /* 0x0000001e210d7223 */ /* 0x040fe20000000015 */
[C---:B------:R-:W-:Y:S01]  /*45e0*/  FFMA R64, R33.reuse, R24, R64 ;  /* 0x0000001821407223 */ /* 0x040fe20000000040 */
[----:B------:R-:W0:Y:S01]  /*45f0*/  LDS.128 R20, [R77+0x1e00] ;  /* 0x001e00004d147984 */ /* 0x000e220000000c00 */
[C---:B------:R-:W-:Y:S01]  /*4600*/  FFMA R62, R33.reuse, R25, R62 ;  /* 0x00000019213e7223 */ /* 0x040fe2000000003e */
[C---:B------:R-:W-:Y:S01]  /*4610*/  FFMA R55, R33.reuse, R26, R55 ;  /* 0x0000001a21377223 */ /* 0x040fe20000000037 */
[C---:B------:R-:W-:Y:S01]  /*4620*/  FFMA R12, R33.reuse, R27, R12 ;  /* 0x0000001b210c7223 */ /* 0x040fe2000000000c */
[C---:B------:R-:W-:Y:S01]  /*4630*/  FFMA R10, R33.reuse, R29, R10 ;  /* 0x0000001d210a7223 */ /* 0x040fe2000000000a */
[----:B------:R-:W-:Y:S01]  /*4640*/  FFMA R8, R33, R31, R8 ;  /* 0x0000001f21087223 */ /* 0x000fe20000000008 */
[C---:B------:R-:W-:Y:S01]  /*4650*/  FFMA R57, R32.reuse, R24, R57 ;  /* 0x0000001820397223 */ /* 0x040fe20000000039 */
[----:B------:R-:W1:Y:S01]  /*4660*/  S2R R33, SR_CTAID.Y ;  /* 0x0000000000217919 */ /* 0x000e620000002600 */
        /* <DEDUP_REMOVED lines=8> */
[----:B------:R-:W2:Y:S01]  /*46f0*/  S2R R32, SR_CTAID.X ;  /* 0x0000000000207919 */ /* 0x000ea20000002500 */
        /* <DEDUP_REMOVED lines=15> */
[----:B------:R-:W4:Y:S01]  /*47f0*/  LDS.128 R24, [R77+0x1f00] ;  /* 0x001f00004d187984 */ /* 0x000f220000000c00 */
[-C--:B------:R-:W-:Y:S01]  /*4800*/  FFMA R74, R87, R29.reuse, R74 ;  /* 0x0000001d574a7223 */ /* 0x080fe2000000004a */
[C---:B------:R-:W-:Y:S01]  /*4810*/  FFMA R0, R34.reuse, R29, R0 ;  /* 0x0000001d22007223 */ /* 0x040fe20000000000 */
[-C--:B------:R-:W-:Y:S01]  /*4820*/  FFMA R41, R85, R28.reuse, R41 ;  /* 0x0000001c55297223 */ /* 0x080fe20000000029 */
[-C--:B------:R-:W-:Y:S01]  /*4830*/  FFMA R69, R87, R28.reuse, R69 ;  /* 0x0000001c57457223 */ /* 0x080fe20000000045 */
[----:B------:R-:W-:Y:S01]  /*4840*/  FFMA R9, R34, R28, R9 ;  /* 0x0000001c22097223 */ /* 0x000fe20000000009 */
[----:B------:R-:W-:Y:S01]  /*4850*/  FFMA R36, R85, R31, R36 ;  /* 0x0000001f55247223 */ /* 0x000fe20000000024 */
[----:B-1----:R-:W-:Y:S01]  /*4860*/  LEA R33, R33, R4, 0x5 ;  /* 0x0000000421217211 */ /* 0x002fe200078e28ff */
[----:B------:R-:W-:Y:S01]  /*4870*/  FFMA R4, R35, R29, R78 ;  /* 0x0000001d23047223 */ /* 0x000fe2000000004e */
[----:B0-----:R-:W-:Y:S01]  /*4880*/  FFMA R29, R16, R21, R76 ;  /* 0x00000015101d7223 */ /* 0x001fe2000000004c */
[-C--:B------:R-:W-:Y:S01]  /*4890*/  FFMA R56, R87, R31.reuse, R56 ;  /* 0x0000001f57387223 */ /* 0x080fe20000000038 */
[----:B------:R-:W0:Y:S01]  /*48a0*/  LDS.128 R76, [R79+0x1f00] ;  /* 0x001f00004f4c7984 */ /* 0x000e220000000c00 */
[-C--:B------:R-:W-:Y:S01]  /*48b0*/  FFMA R14, R34, R31.reuse, R14 ;  /* 0x0000001f220e7223 */ /* 0x080fe2000000000e */
[----:B------:R-:W-:Y:S01]  /*48c0*/  FFMA R68, R35, R31, R68 ;  /* 0x0000001f23447223 */ /* 0x000fe20000000044 */
[----:B------:R-:W-:Y:S01]  /*48d0*/  FFMA R31, R16, R23, R48 ;  /* 0x00000017101f7223 */ /* 0x000fe20000000030 */
[----:B------:R-:W-:Y:S01]  /*48e0*/  FFMA R43, R85, R30, R43 ;  /* 0x0000001e552b7223 */ /* 0x000fe2000000002b */
[----:B--2---:R-:W-:Y:S01]  /*48f0*/  LEA R32, R32, R7, 0x5 ;  /* 0x0000000720207211 */ /* 0x004fe200078e28ff */
[----:B------:R-:W-:Y:S01]  /*4900*/  FFMA R7, R35, R28, R96 ;  /* 0x0000001c23077223 */ /* 0x000fe20000000060 */
[----:B------:R-:W-:Y:S01]  /*4910*/  SHF.L.U32 R28, R33, 0x2, RZ ;  /* 0x00000002211c7819 */ /* 0x000fe200000006ff */
[-C--:B------:R-:W-:Y:S01]  /*4920*/  FFMA R67, R87, R30.reuse, R67 ;  /* 0x0000001e57437223 */ /* 0x080fe20000000043 */
[----:B------:R-:W-:Y:S01]  /*4930*/  SHF.L.U32 R33, R32, 0x2, RZ ;  /* 0x0000000220217819 */ /* 0x000fe200000006ff */
[-C--:B------:R-:W-:Y:S01]  /*4940*/  FFMA R3, R34, R30.reuse, R3 ;  /* 0x0000001e22037223 */ /* 0x080fe20000000003 */
[----:B------:R-:W-:Y:S01]  /*4950*/  FFMA R61, R35, R30, R61 ;  /* 0x0000001e233d7223 */ /* 0x000fe2000000003d */
[----:B------:R-:W-:Y:S01]  /*4960*/  FFMA R30, R16, R22, R51 ;  /* 0x00000016101e7223 */ /* 0x000fe20000000033 */
[C---:B------:R-:W-:Y:S01]  /*4970*/  IADD3 R32, PT, PT, R28.reuse, 0x40, RZ ;  /* 0x000000401c207810 */ /* 0x040fe20007ffe0ff */
[----:B------:R-:W-:-:S02]  /*4980*/  IMAD R101, R28, R94, R33 ;  /* 0x0000005e1c657224 */ /* 0x000fc400078e0221 */
[-C--:B------:R-:W-:Y:S01]  /*4990*/  FFMA R28, R16, R20.reuse, R81 ;  /* 0x00000014101c7223 */ /* 0x080fe20000000051 */
[----:B------:R-:W-:Y:S01]  /*49a0*/  FFMA R44, R17, R20, R44 ;  /* 0x00000014112c7223 */ /* 0x000fe2000000002c */
[----:B---3--:R-:W-:-:S04]  /*49b0*/  IMAD.WIDE R100, R101, 0x4, R98 ;  /* 0x0000000465647825 */ /* 0x008fc800078e0262 */
[----:B------:R-:W-:Y:S01]  /*49c0*/  IMAD R97, R32, R94, R33 ;  /* 0x0000005e20617224 */ /* 0x000fe200078e0221 */
[----:B------:R1:W-:Y:S03]  /*49d0*/  STG.E.128 desc[UR12][R100.64], R28 ;  /* 0x0000001c64007986 */ /* 0x0003e6000c101d0c */
[----:B------:R-:W-:-:S04]  /*49e0*/  IMAD.WIDE R96, R97, 0x4, R98 ;  /* 0x0000000461607825 */ /* 0x000fc800078e0262 */
[C---:B----4-:R-:W-:Y:S01]  /*49f0*/  FFMA R48, R16.reuse, R24, R49 ;  /* 0x0000001810307223 */ /* 0x050fe20000000031 */
[C---:B------:R-:W-:Y:S01]  /*4a00*/  FFMA R49, R16.reuse, R25, R50 ;  /* 0x0000001910317223 */ /* 0x040fe20000000032 */
[C---:B------:R-:W-:Y:S01]  /*4a10*/  FFMA R50, R16.reuse, R26, R45 ;  /* 0x0000001a10327223 */ /* 0x040fe2000000002d */
[----:B------:R-:W-:Y:S01]  /*4a20*/  FFMA R51, R16, R27, R92 ;  /* 0x0000001b10337223 */ /* 0x000fe2000000005c */
[----:B------:R-:W-:Y:S01]  /*4a30*/  FFMA R45, R17, R21, R46 ;  /* 0x00000015112d7223 */ /* 0x000fe2000000002e */
[----:B------:R-:W-:-:S04]  /*4a40*/  IMAD.WIDE R92, R94, 0x4, R100 ;  /* 0x000000045e5c7825 */ /* 0x000fc800078e0264 */
[C---:B------:R-:W-:Y:S01]  /*4a50*/  FFMA R46, R17.reuse, R22, R47 ;  /* 0x00000016112e7223 */ /* 0x040fe2000000002f */
[C---:B------:R-:W-:Y:S01]  /*4a60*/  FFMA R47, R17.reuse, R23, R40 ;  /* 0x00000017112f7223 */ /* 0x040fe20000000028 */
[C---:B------:R-:W-:Y:S01]  /*4a70*/  FFMA R40, R17.reuse, R24, R41 ;  /* 0x0000001811287223 */ /* 0x040fe20000000029 */
[C---:B------:R-:W-:Y:S01]  /*4a80*/  FFMA R41, R17.reuse, R25, R42 ;  /* 0x0000001911297223 */ /* 0x040fe2000000002a */
[C---:B------:R-:W-:Y:S01]  /*4a90*/  FFMA R42, R17.reuse, R26, R43 ;  /* 0x0000001a112a7223 */ /* 0x040fe2000000002b */
[-C--:B------:R-:W-:Y:S01]  /*4aa0*/  FFMA R35, R18, R27.reuse, R86 ;  /* 0x0000001b12237223 */ /* 0x080fe20000000056 */
[----:B------:R-:W-:Y:S01]  /*4ab0*/  FFMA R43, R17, R27, R36 ;  /* 0x0000001b112b7223 */ /* 0x000fe20000000024 */
[----:B------:R-:W-:-:S04]  /*4ac0*/  IMAD.WIDE R86, R94, 0x4, R92 ;  /* 0x000000045e567825 */ /* 0x000fc800078e025c */
        /* <DEDUP_REMOVED lines=15> */
[----:B------:R-:W-:Y:S01]  /*4bc0*/  IMAD.WIDE R74, R94, 0x4, R86 ;  /* 0x000000045e4a7825 */ /* 0x000fe200078e0256 */
[----:B------:R1:W-:Y:S03]  /*4bd0*/  STG.E.128 desc[UR12][R100.64+0x100], R48 ;  /* 0x0001003064007986 */ /* 0x0003e6000c101d0c */
[C---:B0-----:R-:W-:Y:S01]  /*4be0*/  FFMA R56, R76.reuse, R20, R57 ;  /* 0x000000144c387223 */ /* 0x041fe20000000039 */
[C---:B------:R-:W-:Y:S01]  /*4bf0*/  FFMA R57, R76.reuse, R21, R58 ;  /* 0x000000154c397223 */ /* 0x040fe2000000003a */
[C---:B------:R-:W-:Y:S01]  /*4c00*/  FFMA R58, R76.reuse, R22, R59 ;  /* 0x000000164c3a7223 */ /* 0x040fe2000000003b */
[----:B------:R-:W-:Y:S01]  /*4c10*/  STG.E.128 desc[UR12][R92.64], R44 ;  /* 0x0000002c5c007986 */ /* 0x000fe2000c101d0c */
[----:B------:R-:W-:-:S03]  /*4c20*/  FFMA R59, R76, R23, R72 ;  /* 0x000000174c3b7223 */ /* 0x000fc60000000048 */
[----:B------:R-:W-:Y:S04]  /*4c30*/  STG.E.128 desc[UR12][R92.64+0x100], R40 ;  /* 0x000100285c007986 */ /* 0x000fe8000c101d0c */
[----:B------:R-:W-:Y:S04]  /*4c40*/  STG.E.128 desc[UR12][R86.64], R36 ;  /* 0x0000002456007986 */ /* 0x000fe8000c101d0c */
[----:B------:R0:W-:Y:S01]  /*4c50*/  STG.E.128 desc[UR12][R86.64+0x100], R32 ;  /* 0x0001002056007986 */ /* 0x0001e2000c101d0c */
[C---:B-1----:R-:W-:Y:S01]  /*4c60*/  FFMA R48, R76.reuse, R24, R65 ;  /* 0x000000184c307223 */ /* 0x042fe20000000041 */
[----:B------:R-:W-:-:S02]  /*4c70*/  FFMA R49, R76, R25, R70 ;  /* 0x000000194c317223 */ /* 0x000fc40000000046 */
[----:B------:R1:W-:Y:S01]  /*4c80*/  STG.E.128 desc[UR12][R74.64+0x100], R16 ;  /* 0x000100104a007986 */ /* 0x0003e2000c101d0c */
[C---:B------:R-:W-:Y:S01]  /*4c90*/  FFMA R50, R76.reuse, R26, R63 ;  /* 0x0000001a4c327223 */ /* 0x040fe2000000003f */
[----:B------:R-:W-:Y:S02]  /*4ca0*/  FFMA R51, R76, R27, R66 ;  /* 0x0000001b4c337223 */ /* 0x000fe40000000042 */
[----:B------:R2:W-:Y:S04]  /*4cb0*/  STG.E.128 desc[UR12][R74.64], R28 ;  /* 0x0000001c4a007986 */ /* 0x0005e8000c101d0c */
[----:B------:R-:W-:Y:S04]  /*4cc0*/  STG.E.128 desc[UR12][R96.64], R56 ;  /* 0x0000003860007986 */ /* 0x000fe8000c101d0c */
[----:B------:R-:W-:Y:S01]  /*4cd0*/  STG.E.128 desc[UR12][R96.64+0x100], R48 ;  /* 0x0001003060007986 */ /* 0x000fe2000c101d0c */
        /* <DEDUP_REMOVED lines=8> */
[----:B--2---:R-:W-:Y:S01]  /*4d60*/  FFMA R29, R78, R21, R2 ;  /* 0x000000154e1d7223 */ /* 0x004fe20000000002 */
[----:B------:R-:W-:-:S04]  /*4d70*/  IMAD.WIDE R2, R94, 0x4, R96 ;  /* 0x000000045e027825 */ /* 0x000fc800078e0260 */
[CC--:B------:R-:W-:Y:S01]  /*4d80*/  FFMA R8, R78.reuse, R24.reuse, R9 ;  /* 0x000000184e087223 */ /* 0x0c0fe20000000009 */
[C---:B------:R-:W-:Y:S01]  /*4d90*/  FFMA R31, R78.reuse, R23, R6 ;  /* 0x000000174e1f7223 */ /* 0x040fe20000000006 */
[----:B------:R-:W-:Y:S01]  /*4da0*/  FFMA R24, R79, R24, R7 ;  /* 0x000000184f187223 */ /* 0x000fe20000000007 */
[----:B------:R-:W-:Y:S01]  /*4db0*/  FFMA R18, R77, R26, R13 ;  /* 0x0000001a4d127223 */ /* 0x000fe2000000000d */
[----:B------:R-:W-:Y:S01]  /*4dc0*/  FFMA R28, R78, R20, R11 ;  /* 0x000000144e1c7223 */ /* 0x000fe2000000000b */
[----:B------:R-:W-:-:S04]  /*4dd0*/  IMAD.WIDE R6, R94, 0x4, R2 ;  /* 0x000000045e067825 */ /* 0x000fc800078e0202 */
        /* <DEDUP_REMOVED lines=11> */
[----:B------:R-:W-:Y:S04]  /*4e90*/  STG.E.128 desc[UR12][R2.64], R32 ;  /* 0x0000002002007986 */ /* 0x000fe8000c101d0c */
[----:B------:R-:W-:Y:S04]  /*4ea0*/  STG.E.128 desc[UR12][R2.64+0x100], R16 ;  /* 0x0001001002007986 */ /* 0x000fe8000c101d0c */
[----:B------:R-:W-:Y:S04]  /*4eb0*/  STG.E.128 desc[UR12][R6.64], R28 ;  /* 0x0000001c06007986 */ /* 0x000fe8000c101d0c */
[----:B------:R-:W-:Y:S04]  /*4ec0*/  STG.E.128 desc[UR12][R6.64+0x100], R8 ;  /* 0x0001000806007986 */ /* 0x000fe8000c101d0c */
[----:B------:R-:W-:Y:S04]  /*4ed0*/  STG.E.128 desc[UR12][R94.64], R20 ;  /* 0x000000145e007986 */ /* 0x000fe8000c101d0c */
[----:B------:R-:W-:Y:S01]  /*4ee0*/  STG.E.128 desc[UR12][R94.64+0x100], R24 ;  /* 0x000100185e007986 */ /* 0x000fe2000c101d0c */
[----:B------:R-:W-:Y:S05]  /*4ef0*/  EXIT ;  /* 0x000000000000794d */ /* 0x000fea0003800000 */
.L_x_2:
[----:B------:R-:W-:-:S00]  /*4f00*/  BRA `(.L_x_2) ;  /* 0xfffffffc00fc7947 */ /* 0x000fc0000383ffff */
[----:B------:R-:W-:-:S00]  /*4f10*/  NOP ;  /* 0x0000000000007918 */ /* 0x000fc00000000000 */
        /* <DEDUP_REMOVED lines=14> */
.L_x_14:


//--------------------- .text._ZN5sgemm8sgemm_V2EPfS0_S0_iii --------------------------
	.section	.text._ZN5sgemm8sgemm_V2EPfS0_S0_iii,"ax",@progbits
	.align	128
        .global         _ZN5sgemm8sgemm_V2EPfS0_S0_iii
        .type           _ZN5sgemm8sgemm_V2EPfS0_S0_iii,@function
        .size           _ZN5sgemm8sgemm_V2EPfS0_S0_iii,(.L_x_15 - _ZN5sgemm8sgemm_V2EPfS0_S0_iii)
        .other          _ZN5sgemm8sgemm_V2EPfS0_S0_iii,@"STO_CUDA_ENTRY STV_DEFAULT"
_ZN5sgemm8sgemm_V2EPfS0_S0_iii:
.text._ZN5sgemm8sgemm_V2EPfS0_S0_iii:
[----:B------:R-:W-:Y:S01]  /*0000*/  LDC R1, c[0x0][0x37c] ;  /* 0x0000df00ff017b82 */ /* 0x000fe20000000800 */
[----:B------:R-:W0:Y:S01]  /*0010*/  LDCU UR6, c[0x0][0x3a0] ;  /* 0x00007400ff0677ac */ /* 0x000e220008000800 */
[----:B------:R-:W1:Y:S01]  /*0020*/  S2R R0, SR_TID.X ;  /* 0x0000000000007919 */ /* 0x000e620000002100 */
[----:B------:R-:W-:Y:S02]  /*0030*/  CS2R R66, SRZ ;  /* 0x0000000000427805 */ /* 0x000fe4000001ff00 */
[----:B------:R-:W-:Y:S02]  /*0040*/  CS2R R64, SRZ ;  /* 0x0000000000407805 */ /* 0x000fe4000001ff00 */
[----:B------:R-:W-:Y:S01]  /*0050*/  CS2R R62, SRZ ;  /* 0x00000000003e7805 */ /* 0x000fe2000001ff00 */
[----:B------:R-:W2:Y:S01]  /*0060*/  S2R R3, SR_TID.Y ;  /* 0x0000000000037919 */ /* 0x000ea20000002200 */
[----:B------:R-:W-:Y:S02]  /*0070*/  CS2R R60, SRZ ;  /* 0x00000000003c7805 */ /* 0x000fe4000001ff00 */
[----:B------:R-:W-:-:S02]  /*0080*/  CS2R R58, SRZ ;  /* 0x00000000003a7805 */ /* 0x000fc4000001ff00 */
[----:B------:R-:W-:Y:S02]  /*0090*/  CS2R R56, SRZ ;  /* 0x0000000000387805 */ /* 0x000fe4000001ff00 */
[----:B------:R-:W-:Y:S02]  /*00a0*/  CS2R R54, SRZ ;  /* 0x0000000000367805 */ /* 0x000fe4000001ff00 */
[----:B------:R-:W-:Y:S02]  /*00b0*/  CS2R R52, SRZ ;  /* 0x0000000000347805 */ /* 0x000fe4000001ff00 */
[----:B------:R-:W-:Y:S02]  /*00c0*/  CS2R R50, SRZ ;  /* 0x0000000000327805 */ /* 0x000fe4000001ff00 */
[----:B------:R-:W-:Y:S02]  /*00d0*/  CS2R R48, SRZ ;  /* 0x0000000000307805 */ /* 0x000fe4000001ff00 */
[----:B------:R-:W-:-:S02]  /*00e0*/  CS2R R46, SRZ ;  /* 0x00000000002e7805 */ /* 0x000fc4000001ff00 */
[----:B------:R-:W-:Y:S02]  /*00f0*/  CS2R R44, SRZ ;  /* 0x00000000002c7805 */ /* 0x000fe4000001ff00 */
[----:B------:R-:W-:Y:S02]  /*0100*/  CS2R R42, SRZ ;  /* 0x00000000002a7805 */ /* 0x000fe4000001ff00 */
[----:B------:R-:W-:Y:S02]  /*0110*/  CS2R R40, SRZ ;  /* 0x0000000000287805 */ /* 0x000fe4000001ff00 */
[----:B------:R-:W-:Y:S01]  /*0120*/  CS2R R38, SRZ ;  /* 0x0000000000267805 */ /* 0x000fe2000001ff00 */
[----:B0-----:R-:W-:Y:S01]  /*0130*/  UISETP.GE.AND UP0, UPT, UR6, 0x1, UPT ;  /* 0x000000010600788c */ /* 0x001fe2000bf06270 */
        /* <DEDUP_REMOVED lines=16> */
[----:B------:R-:W-:Y:S01]  /*0240*/  CS2R R6, SRZ ;  /* 0x0000000000067805 */ /* 0x000fe2000001ff00 */
[----:B------:R-:W0:Y:S01]  /*0250*/  LDCU.64 UR8, c[0x0][0x358] ;  /* 0x00006b00ff0877ac */ /* 0x000e220008000a00 */
[----:B-12---:R-:W-:Y:S05]  /*0260*/  BRA.U !UP0, `(.L_x_3) ;  /* 0x0000002508687547 */ /* 0x006fea000b800000 */
[----:B------:R-:W1:Y:S01]  /*0270*/  S2R R67, SR_CTAID.Y ;  /* 0x0000000000437919 */ /* 0x000e620000002600 */
[----:B------:R-:W2:Y:S01]  /*0280*/  LDCU UR5, c[0x0][0x360] ;  /* 0x00006c00ff0577ac */ /* 0x000ea20008000800 */
[----:B------:R-:W3:Y:S08]  /*0290*/  S2UR UR4, SR_CTAID.X ;  /* 0x00000000000479c3 */ /* 0x000ef00000002500 */
[----:B------:R-:W4:Y:S01]  /*02a0*/  LDC R68, c[0x0][0x39c] ;  /* 0x0000e700ff447b82 */ /* 0x000f220000000800 */
[----:B--2---:R-:W-:Y:S01]  /*02b0*/  IMAD R0, R3, UR5, R0 ;  /* 0x0000000503007c24 */ /* 0x004fe2000f8e0200 */
[----:B------:R-:W-:-:S04]  /*02c0*/  UIADD3 UR5, UPT, UPT, UR6, 0x7, URZ ;  /* 0x0000000706057890 */ /* 0x000fc8000fffe0ff */
[--C-:B------:R-:W-:Y:S01]  /*02d0*/  SHF.R.U32.HI R2, RZ, 0x1, R0.reuse ;  /* 0x00000001ff027819 */ /* 0x100fe20000011600 */
[----:B------:R-:W-:Y:S01]  /*02e0*/  USHF.R.U32.HI UR5, URZ, 0x3, UR5 ;  /* 0x00000003ff057899 */ /* 0x000fe20008011605 */
[----:B------:R-:W-:Y:S01]  /*02f0*/  SHF.R.U32.HI R3, RZ, 0x5, R0 ;  /* 0x00000005ff037819 */ /* 0x000fe20000011600 */
[----:B---3--:R-:W-:Y:S01]  /*0300*/  USHF.L.U32 UR4, UR4, 0x7, URZ ;  /* 0x0000000704047899 */ /* 0x008fe200080006ff */
[----:B------:R-:W-:Y:S01]  /*0310*/  SHF.L.U32 R0, R0, 0x2, RZ ;  /* 0x0000000200007819 */ /* 0x000fe200000006ff */
[----:B------:R-:W-:Y:S01]  /*0320*/  UIADD3 UR5, UPT, UPT, -UR5, URZ, URZ ;  /* 0x000000ff05057290 */ /* 0x000fe2000fffe1ff */
[----:B-1----:R-:W-:Y:S02]  /*0330*/  LEA R67, R67, R2, 0x7 ;  /* 0x0000000243437211 */ /* 0x002fe400078e38ff */
[C---:B------:R-:W-:Y:S01]  /*0340*/  LOP3.LUT R84, R0.reuse, 0x4, RZ, 0xc0, !PT ;  /* 0x0000000400547812 */ /* 0x040fe200078ec0ff */
[----:B----4-:R-:W-:Y:S01]  /*0350*/  IMAD R3, R3, R68, UR4 ;  /* 0x0000000403037e24 */ /* 0x010fe2000f8e0244 */
[----:B------:R-:W-:-:S03]  /*0360*/  LOP3.LUT R0, R0, 0x7c, RZ, 0xc0, !PT ;  /* 0x0000007c00007812 */ /* 0x000fc600078ec0ff */
[----:B------:R-:W-:Y:S02]  /*0370*/  IMAD R84, R67, UR6, R84 ;  /* 0x0000000643547c24 */ /* 0x000fe4000f8e0254 */
[----:B------:R-:W-:Y:S01]  /*0380*/  HFMA2 R67, -RZ, RZ, 0, 0 ;  /* 0x00000000ff437431 */ /* 0x000fe200000001ff */
[----:B------:R-:W-:-:S07]  /*0390*/  IADD3 R2, PT, PT, R0, R3, RZ ;  /* 0x0000000300027210 */ /* 0x000fce0007ffe0ff */
.L_x_4:
[----:B------:R-:W1:Y:S08]  /*03a0*/  LDC.64 R92, c[0x0][0x380] ;  /* 0x0000e000ff5c7b82 */ /* 0x000e700000000a00 */
[----:B------:R-:W2:Y:S01]  /*03b0*/  LDC.64 R88, c[0x0][0x388] ;  /* 0x0000e200ff587b82 */ /* 0x000ea20000000a00 */
[----:B-1----:R-:W-:-:S06]  /*03c0*/  IMAD.WIDE R92, R84, 0x4, R92 ;  /* 0x00000004545c7825 */ /* 0x002fcc00078e025c */
[----:B0-----:R-:W3:Y:S01]  /*03d0*/  LDG.E.128.CONSTANT R92, desc[UR8][R92.64] ;  /* 0x000000085c5c7981 */ /* 0x001ee2000c1e9d00 */
[----:B--2---:R-:W-:-:S06]  /*03e0*/  IMAD.WIDE R88, R2, 0x4, R88 ;  /* 0x0000000402587825 */ /* 0x004fcc00078e0258 */
[----:B------:R-:W2:Y:S01]  /*03f0*/  LDG.E.128.CONSTANT R88, desc[UR8][R88.64] ;  /* 0x0000000858587981 */ /* 0x000ea2000c1e9d00 */
[----:B------:R-:W0:Y:S01]  /*0400*/  LDCU UR4, c[0x0][0x360] ;  /* 0x00006c00ff0477ac */ /* 0x000e220008000800 */
[----:B------:R-:W1:Y:S01]  /*0410*/  S2UR UR6, SR_CgaCtaId ;  /* 0x00000000000679c3 */ /* 0x000e620000008800 */
[----:B------:R-:W-:Y:S01]  /*0420*/  IADD3 R84, PT, PT, R84, 0x8, RZ ;  /* 0x0000000854547810 */ /* 0x000fe20007ffe0ff */
[----:B------:R-:W0:Y:S01]  /*0430*/  S2R R3, SR_TID.Y ;  /* 0x0000000000037919 */ /* 0x000e220000002200 */
[----:B------:R-:W-:Y:S01]  /*0440*/  UIADD3 UR5, UPT, UPT, UR5, 0x1, URZ ;  /* 0x0000000105057890 */ /* 0x000fe2000fffe0ff */
[----:B------:R-:W0:Y:S03]  /*0450*/  S2R R0, SR_TID.X ;  /* 0x0000000000007919 */ /* 0x000e260000002100 */
[----:B------:R-:W-:Y:S01]  /*0460*/  UISETP.NE.AND UP0, UPT, UR5, URZ, UPT ;  /* 0x000000ff0500728c */ /* 0x000fe2000bf05270 */
[----:B0-----:R-:W-:Y:S01]  /*0470*/  IMAD R68, R3, UR4, R0 ;  /* 0x0000000403447c24 */ /* 0x001fe2000f8e0200 */
[----:B------:R-:W-:-:S02]  /*0480*/  UMOV UR4, 0x400 ;  /* 0x0000040000047882 */ /* 0x000fc40000000000 */
[----:B-1----:R-:W-:Y:S02]  /*0490*/  ULEA UR7, UR6, UR4, 0x18 ;  /* 0x0000000406077291 */ /* 0x002fe4000f8ec0ff */
[C---:B------:R-:W-:Y:S01]  /*04a0*/  SHF.L.U32 R69, R68.reuse, 0xb, RZ ;  /* 0x0000000b44457819 */ /* 0x040fe200000006ff */
[----:B------:R-:W-:Y:S01]  /*04b0*/  UIADD3 UR4, UPT, UPT, UR4, 0x1000, URZ ;  /* 0x0000100004047890 */ /* 0x000fe2000fffe0ff */
[----:B------:R-:W-:Y:S02]  /*04c0*/  SHF.L.U32 R70, R68, 0x1, RZ ;  /* 0x0000000144467819 */ /* 0x000fe400000006ff */
[----:B------:R-:W-:Y:S01]  /*04d0*/  LOP3.LUT R69, R69, 0x800, RZ, 0xc0, !PT ;  /* 0x0000080045457812 */ /* 0x000fe200078ec0ff */
[----:B------:R-:W-:Y:S01]  /*04e0*/  ULEA UR4, UR6, UR4, 0x18 ;  /* 0x0000000406047291 */ /* 0x000fe2000f8ec0ff */
[----:B------:R-:W-:Y:S02]  /*04f0*/  LOP3.LUT R70, R70, 0xfffffffc, RZ, 0xc0, !PT ;  /* 0xfffffffc46467812 */ /* 0x000fe400078ec0ff */
[----:B------:R-:W-:-:S02]  /*0500*/  SHF.L.U32 R68, R68, 0x4, RZ ;  /* 0x0000000444447819 */ /* 0x000fc400000006ff */
[----:B------:R-:W-:Y:S02]  /*0510*/  IADD3 R96, PT, PT, R70, UR7, R69 ;  /* 0x0000000746607c10 */ /* 0x000fe4000fffe045 */
[C---:B------:R-:W-:Y:S02]  /*0520*/  LOP3.LUT R69, R68.reuse, 0xfffffe00, RZ, 0xc0, !PT ;  /* 0xfffffe0044457812 */ /* 0x040fe400078ec0ff */
[----:B------:R-:W-:Y:S02]  /*0530*/  LOP3.LUT R68, R68, 0x1f0, RZ, 0xc0, !PT ;  /* 0x000001f044447812 */ /* 0x000fe400078ec0ff */
[----:B------:R-:W-:Y:S02]  /*0540*/  LEA R86, R3, UR7, 0x4 ;  /* 0x0000000703567c11 */ /* 0x000fe4000f8e20ff */
[----:B------:R-:W-:Y:S02]  /*0550*/  IADD3 R97, PT, PT, R68, UR4, R69 ;  /* 0x0000000444617c10 */ /* 0x000fe4000fffe045 */
[----:B------:R-:W-:Y:S01]  /*0560*/  LEA R85, R0, UR4, 0x4 ;  /* 0x0000000400557c11 */ /* 0x000fe2000f8e20ff */
[----:B---3--:R-:W-:Y:S04]  /*0570*/  STS [R96], R92 ;  /* 0x0000005c60007388 */ /* 0x008fe80000000800 */
[----:B------:R-:W-:Y:S04]  /*0580*/  STS [R96+0x200], R93 ;  /* 0x0002005d60007388 */ /* 0x000fe80000000800 */
[----:B------:R-:W-:Y:S04]  /*0590*/  STS [R96+0x400], R94 ;  /* 0x0004005e60007388 */ /* 0x000fe80000000800 */
[----:B------:R-:W-:Y:S04]  /*05a0*/  STS [R96+0x600], R95 ;  /* 0x0006005f60007388 */ /* 0x000fe80000000800 */
[----:B--2---:R-:W-:Y:S01]  /*05b0*/  STS.128 [R97], R88 ;  /* 0x0000005861007388 */ /* 0x004fe20000000c00 */
[----:B------:R-:W-:Y:S06]  /*05c0*/  BAR.SYNC.DEFER_BLOCKING 0x0 ;  /* 0x0000000000007b1d */ /* 0x000fec0000010000 */
[----:B------:R-:W-:Y:S04]  /*05d0*/  LDS.128 R68, [R86] ;  /* 0x0000000056447984 */ /* 0x000fe80000000c00 */
[----:B------:R-:W0:Y:S04]  /*05e0*/  LDS.128 R80, [R85+0x100] ;  /* 0x0001000055507984 */ /* 0x000e280000000c00 */
[----:B------:R-:W1:Y:S04]  /*05f0*/  LDS.128 R72, [R85] ;  /* 0x0000000055487984 */ /* 0x000e680000000c00 */
[----:B------:R-:W2:Y:S01]  /*0600*/  LDS.128 R76, [R86+0x100] ;  /* 0x00010000564c7984 */ /* 0x000ea20000000c00 */
[C---:B0-----:R-:W-:Y:S01]  /*0610*/  FFMA R94, R69.reuse, R81, R33 ;  /* 0x00000051455e7223 */ /* 0x041fe20000000021 */
[C---:B------:R-:W-:Y:S01]  /*0620*/  FFMA R33, R69.reuse, R82, R34 ;  /* 0x0000005245217223 */ /* 0x040fe20000000022 */
[----:B------:R-:W-:Y:S01]  /*0630*/  FFMA R34, R69, R83, R35 ;  /* 0x0000005345227223 */ /* 0x000fe20000000023 */
[C---:B------:R-:W-:Y:S01]  /*0640*/  FFMA R35, R70.reuse, R80, R40 ;  /* 0x0000005046237223 */ /* 0x040fe20000000028 */
[C---:B------:R-:W-:Y:S01]  /*0650*/  FFMA R40, R70.reuse, R81, R41 ;  /* 0x0000005146287223 */ /* 0x040fe20000000029 */
[CC--:B-1----:R-:W-:Y:S01]  /*0660*/  FFMA R93, R70.reuse, R72.reuse, R36 ;  /* 0x00000048465d7223 */ /* 0x0c2fe20000000024 */
[C---:B------:R-:W-:Y:S01]  /*0670*/  FFMA R37, R70.reuse, R73, R37 ;  /* 0x0000004946257223 */ /* 0x040fe20000000025 */
[----:B------:R-:W-:Y:S01]  /*0680*/  FFMA R39, R70, R75, R39 ;  /* 0x0000004b46277223 */ /* 0x000fe20000000027 */
[----:B--2---:R-:W-:Y:S01]  /*0690*/  FFMA R95, R76, R72, R52 ;  /* 0x000000484c5f7223 */ /* 0x004fe20000000034 */
[----:B------:R-:W-:Y:S01]  /*06a0*/  FFMA R52, R71, R73, R45 ;  /* 0x0000004947347223 */ /* 0x000fe2000000002d */
[C---:B------:R-:W-:Y:S01]  /*06b0*/  FFMA R45, R70.reuse, R74, R38 ;  /* 0x0000004a462d7223 */ /* 0x040fe20000000026 */
[C---:B------:R-:W-:Y:S01]  /*06c0*/  FFMA R41, R70.reuse, R82, R42 ;  /* 0x0000005246297223 */ /* 0x040fe2000000002a */
[----:B------:R-:W-:Y:S01]  /*06d0*/  FFMA R70, R70, R83, R43 ;  /* 0x0000005346467223 */ /* 0x000fe2000000002b */
[-C--:B------:R-:W-:Y:S01]  /*06e0*/  FFMA R87, R68, R72.reuse, R20 ;  /* 0x0000004844577223 */ /* 0x080fe20000000014 */
[-C--:B------:R-:W-:Y:S01]  /*06f0*/  FFMA R28, R69, R72.reuse, R28 ;  /* 0x00000048451c7223 */ /* 0x080fe2000000001c */
[-C--:B------:R-:W-:Y:S01]  /*0700*/  FFMA R44, R71, R72.reuse, R44 ;  /* 0x00000048472c7223 */ /* 0x080fe2000000002c */
[-C--:B------:R-:W-:Y:S01]  /*0710*/  FFMA R60, R77, R72.reuse, R60 ;  /* 0x000000484d3c7223 */ /* 0x080fe2000000003c */
[-C--:B------:R-:W-:Y:S01]  /*0720*/  FFMA R89, R78, R72.reuse, R16 ;  /* 0x000000484e597223 */ /* 0x080fe20000000010 */
[----:B------:R-:W-:Y:S01]  /*0730*/  FFMA R8, R79, R72, R8 ;  /* 0x000000484f087223 */ /* 0x000fe20000000008 */
[C---:B------:R-:W-:Y:S01]  /*0740*/  FFMA R42, R71.reuse, R81, R49 ;  /* 0x00000051472a7223 */ /* 0x040fe20000000031 */
[----:B------:R-:W-:Y:S01]  /*0750*/  FFMA R43, R71, R82, R50 ;  /* 0x00000052472b7223 */ /* 0x000fe20000000032 */
        /* <DEDUP_REMOVED lines=10> */
[----:B------:R-:W-:Y:S01]  /*0800*/  FFMA R59, R78, R80, R12 ;  /* 0x000000504e3b7223 */ /* 0x000fe2000000000c */
[-C--:B------:R-:W-:Y:S01]  /*0810*/  FFMA R91, R68, R73.reuse, R21 ;  /* 0x00000049445b7223 */ /* 0x080fe20000000015 */
[CC--:B------:R-:W-:Y:S01]  /*0820*/  FFMA R29, R78.reuse, R73.reuse, R17 ;  /* 0x000000494e1d7223 */ /* 0x0c0fe20000000011 */
[----:B------:R-:W-:Y:S01]  /*0830*/  FFMA R88, R79, R73, R9 ;  /* 0x000000494f587223 */ /* 0x000fe20000000009 */
[----:B------:R-:W-:Y:S01]  /*0840*/  FFMA R38, R69, R75, R31 ;  /* 0x0000004b45267223 */ /* 0x000fe2000000001f */
[C---:B------:R-:W-:Y:S01]  /*0850*/  FFMA R12, R78.reuse, R81, R13 ;  /* 0x000000514e0c7223 */ /* 0x040fe2000000000d */
[C---:B------:R-:W-:Y:S01]  /*0860*/  FFMA R73, R78.reuse, R74, R18 ;  /* 0x0000004a4e497223 */ /* 0x040fe20000000012 */
[CC--:B------:R-:W-:Y:S01]  /*0870*/  FFMA R31, R78.reuse, R75.reuse, R19 ;  /* 0x0000004b4e1f7223 */ /* 0x0c0fe20000000013 */
[C---:B------:R-:W-:Y:S01]  /*0880*/  FFMA R13, R78.reuse, R82, R14 ;  /* 0x000000524e0d7223 */ /* 0x040fe2000000000e */
[-C--:B------:R-:W-:Y:S01]  /*0890*/  FFMA R54, R71, R75.reuse, R47 ;  /* 0x0000004b47367223 */ /* 0x080fe2000000002f */
[----:B------:R-:W-:Y:S01]  /*08a0*/  FFMA R90, R79, R75, R11 ;  /* 0x0000004b4f5a7223 */ /* 0x000fe2000000000b */
[----:B------:R-:W-:Y:S01]  /*08b0*/  FFMA R78, R78, R83, R15 ;  /* 0x000000534e4e7223 */ /* 0x000fe2000000000f */
[C---:B------:R-:W-:Y:S01]  /*08c0*/  FFMA R9, R68.reuse, R74, R22 ;  /* 0x0000004a44097223 */ /* 0x040fe20000000016 */
[C---:B------:R-:W-:Y:S01]  /*08d0*/  FFMA R97, R68.reuse, R75, R23 ;  /* 0x0000004b44617223 */ /* 0x040fe20000000017 */
[C---:B------:R-:W-:Y:S01]  /*08e0*/  FFMA R11, R68.reuse, R80, R24 ;  /* 0x00000050440b7223 */ /* 0x040fe20000000018 */
[C---:B------:R-:W-:Y:S01]  /*08f0*/  FFMA R92, R68.reuse, R81, R25 ;  /* 0x00000051445c7223 */ /* 0x040fe20000000019 */
[C---:B------:R-:W-:Y:S01]  /*0900*/  FFMA R47, R68.reuse, R82, R26 ;  /* 0x00000052442f7223 */ /* 0x040fe2000000001a */
[-C--:B------:R-:W-:Y:S01]  /*0910*/  FFMA R32, R69, R80.reuse, R32 ;  /* 0x0000005045207223 */ /* 0x080fe20000000020 */
[-C--:B------:R-:W-:Y:S01]  /*0920*/  FFMA R48, R71, R80.reuse, R48 ;  /* 0x0000005047307223 */ /* 0x080fe20000000030 */
[C---:B------:R-:W-:Y:S01]  /*0930*/  FFMA R64, R77.reuse, R80, R64 ;  /* 0x000000504d407223 */ /* 0x040fe20000000040 */
[-C--:B------:R-:W-:Y:S01]  /*0940*/  FFMA R57, R77, R82.reuse, R66 ;  /* 0x000000524d397223 */ /* 0x080fe20000000042 */
[C---:B------:R-:W-:Y:S01]  /*0950*/  FFMA R15, R79.reuse, R82, R6 ;  /* 0x000000524f0f7223 */ /* 0x040fe20000000006 */
[----:B------:R-:W-:Y:S01]  /*0960*/  FFMA R68, R68, R83, R27 ;  /* 0x0000005344447223 */ /* 0x000fe2000000001b */
[C---:B------:R-:W-:Y:S01]  /*0970*/  FFMA R80, R79.reuse, R80, R4 ;  /* 0x000000504f507223 */ /* 0x040fe20000000004 */
[C---:B------:R-:W-:Y:S01]  /*0980*/  FFMA R14, R79.reuse, R81, R5 ;  /* 0x000000514f0e7223 */ /* 0x040fe20000000005 */
[----:B------:R-:W-:Y:S01]  /*0990*/  FFMA R82, R79, R83, R7 ;  /* 0x000000534f527223 */ /* 0x000fe20000000007 */
[----:B------:R-:W-:Y:S01]  /*09a0*/  LDS.128 R16, [R86+0x200] ;  /* 0x0002000056107984 */ /* 0x000fe20000000c00 */
[-C--:B------:R-:W-:Y:S01]  /*09b0*/  FFMA R30, R69, R74.reuse, R30 ;  /* 0x0000004a451e7223 */ /* 0x080fe2000000001e */
[-C--:B------:R-:W-:Y:S01]  /*09c0*/  FFMA R46, R71, R74.reuse, R46 ;  /* 0x0000004a472e7223 */ /* 0x080fe2000000002e */
[-C--:B------:R-:W-:Y:S01]  /*09d0*/  FFMA R62, R77, R74.reuse, R62 ;  /* 0x0000004a4d3e7223 */ /* 0x080fe2000000003e */
[----:B------:R-:W0:Y:S01]  /*09e0*/  LDS.128 R20, [R85+0x200] ;  /* 0x0002000055147984 */ /* 0x000e220000000c00 */
[----:B------:R-:W-:Y:S01]  /*09f0*/  FFMA R10, R79, R74, R10 ;  /* 0x0000004a4f0a7223 */ /* 0x000fe2000000000a */
[C---:B------:R-:W-:Y:S01]  /*0a00*/  FFMA R74, R77.reuse, R75, R63 ;  /* 0x0000004b4d4a7223 */ /* 0x040fe2000000003f */
[C---:B------:R-:W-:Y:S01]  /*0a10*/  FFMA R58, R77.reuse, R81, R65 ;  /* 0x000000514d3a7223 */ /* 0x040fe20000000041 */
[----:B------:R-:W1:Y:S01]  /*0a20*/  LDS.128 R24, [R86+0x300] ;  /* 0x0003000056187984 */ /* 0x000e620000000c00 */
[----:B------:R-:W-:-:S03]  /*0a30*/  FFMA R66, R77, R83, R67 ;  /* 0x000000534d427223 */ /* 0x000fc60000000043 */
        /* <DEDUP_REMOVED lines=65> */
[----:B------:R-:W-:Y:S04]  /*0e50*/  LDS.128 R8, [R86+0x400] ;  /* 0x0004000056087984 */ /* 0x000fe80000000c00 */
[----:B------:R-:W0:Y:S04]  /*0e60*/  LDS.128 R16, [R85+0x400] ;  /* 0x0004000055107984 */ /* 0x000e280000000c00 */
[----:B------:R-:W1:Y:S04]  /*0e70*/  LDS.128 R20, [R86+0x500] ;  /* 0x0005000056147984 */ /* 0x000e680000000c00 */
[----:B------:R-:W2:Y:S04]  /*0e80*/  LDS.128 R4, [R85+0x500] ;  /* 0x0005000055047984 */ /* 0x000ea80000000c00 */
        /* <DEDUP_REMOVED lines=68> */
[----:B------:R-:W-:Y:S01]  /*12d0*/  LDS.128 R20, [R86+0x900] ;  /* 0x0009000056147984 */ /* 0x000fe20000000c00 */
[-C--:B0-----:R-:W-:Y:S01]  /*12e0*/  FFMA R87, R8, R16.reuse, R87 ;  /* 0x0000001008577223 */ /* 0x081fe20000000057 */
        /* <DEDUP_REMOVED lines=31> */
[C---:B-1----:R-:W-:Y:S01]  /*14e0*/  FFMA R65, R8.reuse, R4, R65 ;  /* 0x0000000408417223 */ /* 0x042fe20000000041 */
        /* <DEDUP_REMOVED lines=99> */
[----:B------:R-:W-:Y:S04]  /*1b20*/  LDS.128 R8, [R86+0xa00] ;  /* 0x000a000056087984 */ /* 0x000fe80000000c00 */
[----:B------:R-:W0:Y:S04]  /*1b30*/  LDS.128 R4, [R85+0xb00] ;  /* 0x000b000055047984 */ /* 0x000e280000000c00 */
[----:B------:R-:W1:Y:S04]  /*1b40*/  LDS.128 R16, [R85+0xa00] ;  /* 0x000a000055107984 */ /* 0x000e680000000c00 */
[----:B------:R-:W-:Y:S01]  /*1b50*/  LDS.128 R20, [R86+0xd00] ;  /* 0x000d000056147984 */ /* 0x000fe20000000c00 */
[-C--:B0-----:R-:W-:Y:S01]  /*1b60*/  FFMA R67, R10, R6.reuse, R41 ;  /* 0x000000060a437223 */ /* 0x081fe20000000029 */
[----:B------:R-:W-:Y:S01]  /*1b70*/  FFMA R69, R11, R6, R43 ;  /* 0x000000060b457223 */ /* 0x000fe2000000002b */
[C---:B------:R-:W-:Y:S01]  /*1b80*/  FFMA R41, R24.reuse, R4, R49 ;  /* 0x0000000418297223 */ /* 0x040fe20000000031 */
[C---:B------:R-:W-:Y:S01]  /*1b90*/  FFMA R56, R24.reuse, R5, R56 ;  /* 0x0000000518387223 */ /* 0x040fe20000000038 */
[CC--:B-1----:R-:W-:Y:S01]  /*1ba0*/  FFMA R95, R24.reuse, R16.reuse, R95 ;  /* 0x00000010185f7223 */ /* 0x0c2fe2000000005f */
[C---:B------:R-:W-:Y:S01]  /*1bb0*/  FFMA R60, R25.reuse, R16, R60 ;  /* 0x00000010193c7223 */ /* 0x040fe2000000003c */
[CC--:B------:R-:W-:Y:S01]  /*1bc0*/  FFMA R53, R24.reuse, R17.reuse, R53 ;  /* 0x0000001118357223 */ /* 0x0c0fe20000000035 */
[C---:B------:R-:W-:Y:S01]  /*1bd0*/  FFMA R72, R25.reuse, R17, R72 ;  /* 0x0000001119487223 */ /* 0x040fe20000000048 */
[CC--:B------:R-:W-:Y:S01]  /*1be0*/  FFMA R61, R24.reuse, R18.reuse, R61 ;  /* 0x00000012183d7223 */ /* 0x0c0fe2000000003d */
[C---:B------:R-:W-:Y:S01]  /*1bf0*/  FFMA R62, R25.reuse, R18, R62 ;  /* 0x00000012193e7223 */ /* 0x040fe2000000003e */
[CC--:B------:R-:W-:Y:S01]  /*1c00*/  FFMA R55, R24.reuse, R19.reuse, R55 ;  /* 0x0000001318377223 */ /* 0x0c0fe20000000037 */
        /* <DEDUP_REMOVED lines=39> */
[CC--:B------:R-:W-:Y:S01]  /*1e80*/  FFMA R35, R10.reuse, R4.reuse, R35 ;  /* 0x000000040a237223 */ /* 0x0c0fe20000000023 */
[C---:B------:R-:W-:Y:S01]  /*1e90*/  FFMA R40, R10.reuse, R5, R40 ;  /* 0x000000050a287223 */ /* 0x040fe20000000028 */
        /* <DEDUP_REMOVED lines=10> */
[----:B------:R-:W-:Y:S01]  /*1f40*/  LDS.128 R8, [R86+0xc00] ;  /* 0x000c000056087984 */ /* 0x000fe20000000c00 */
[C---:B------:R-:W-:Y:S01]  /*1f50*/  FFMA R80, R27.reuse, R4, R80 ;  /* 0x000000041b507223 */ /* 0x040fe20000000050 */
[----:B------:R-:W-:-:S02]  /*1f60*/  FFMA R82, R27, R7, R82 ;  /* 0x000000071b527223 */ /* 0x000fc40000000052 */
[----:B------:R-:W0:Y:S04]  /*1f70*/  LDS.128 R12, [R85+0xd00] ;  /* 0x000d0000550c7984 */ /* 0x000e280000000c00 */
[----:B------:R-:W1:Y:S04]  /*1f80*/  LDS.128 R16, [R85+0xc00] ;  /* 0x000c000055107984 */ /* 0x000e680000000c00 */
        /* <DEDUP_REMOVED lines=19> */
[CC--:B------:R-:W-:Y:S01]  /*20c0*/  FFMA R39, R10.reuse, R19.reuse, R39 ;  /* 0x000000130a277223 */ /* 0x0c0fe20000000027 */
        /* <DEDUP_REMOVED lines=11> */
[CC--:B------:R-:W-:Y:S01]  /*2180*/  FFMA R101, R11.reuse, R14.reuse, R69 ;  /* 0x0000000e0b657223 */ /* 0x0c0fe20000000045 */
[----:B------:R-:W-:Y:S01]  /*2190*/  FFMA R120, R11, R15, R50 ;  /* 0x0000000f0b787223 */ /* 0x000fe20000000032 */
[----:B------:R-:W-:Y:S01]  /*21a0*/  FFMA R117, R23, R14, R71 ;  /* 0x0000000e17757223 */ /* 0x000fe20000000047 */
[----:B------:R-:W0:Y:S01]  /*21b0*/  LDS.128 R8, [R85+0xe00] ;  /* 0x000e000055087984 */ /* 0x000e220000000c00 */
[-C--:B------:R-:W-:Y:S01]  /*21c0*/  FFMA R73, R22, R18.reuse, R73 ;  /* 0x0000001216497223 */ /* 0x080fe20000000049 */
[-C--:B------:R-:W-:Y:S01]  /*21d0*/  FFMA R63, R20, R18.reuse, R61 ;  /* 0x00000012143f7223 */ /* 0x080fe2000000003d */
[-C--:B------:R-:W-:Y:S01]  /*21e0*/  FFMA R62, R21, R18.reuse, R62 ;  /* 0x00000012153e7223 */ /* 0x080fe2000000003e */
[----:B------:R1:W2:Y:S01]  /*21f0*/  LDS.128 R48, [R86+0xe00] ;  /* 0x000e000056307984 */ /* 0x0002a20000000c00 */
[----:B------:R-:W-:Y:S01]  /*2200*/  FFMA R98, R23, R18, R98 ;  /* 0x0000001217627223 */ /* 0x000fe20000000062 */
[----:B------:R-:W-:Y:S01]  /*2210*/  FFMA R27, R22, R17, R29 ;  /* 0x00000011161b7223 */ /* 0x000fe2000000001d */
[C---:B------:R-:W-:Y:S01]  /*2220*/  FFMA R124, R20.reuse, R15, R76 ;  /* 0x0000000f147c7223 */ /* 0x040fe2000000004c */
[----:B------:R-:W3:Y:S01]  /*2230*/  LDS.128 R68, [R85+0xf00] ;  /* 0x000f000055447984 */ /* 0x000ee20000000c00 */
[-C--:B------:R-:W-:Y:S01]  /*2240*/  FFMA R95, R20, R16.reuse, R95 ;  /* 0x00000010145f7223 */ /* 0x080fe2000000005f */
[CC--:B------:R-:W-:Y:S01]  /*2250*/  FFMA R60, R21.reuse, R16.reuse, R60 ;  /* 0x00000010153c7223 */ /* 0x0c0fe2000000003c */
[----:B------:R-:W-:Y:S01]  /*2260*/  FFMA R89, R22, R16, R89 ;  /* 0x0000001016597223 */ /* 0x000fe20000000059 */
[CC--:B------:R-:W-:Y:S01]  /*2270*/  FFMA R53, R20.reuse, R17.reuse, R53 ;  /* 0x0000001114357223 */ /* 0x0c0fe20000000035 */
[C---:B------:R-:W-:Y:S01]  /*2280*/  FFMA R72, R21.reuse, R17, R72 ;  /* 0x0000001115487223 */ /* 0x040fe20000000048 */
[-C--:B------:R-:W-:Y:S01]  /*2290*/  FFMA R55, R20, R19.reuse, R55 ;  /* 0x0000001314377223 */ /* 0x080fe20000000037 */
[CC--:B------:R-:W-:Y:S01]  /*22a0*/  FFMA R74, R21.reuse, R19.reuse, R74 ;  /* 0x00000013154a7223 */ /* 0x0c0fe2000000004a */
[----:B------:R-:W-:Y:S01]  /*22b0*/  FFMA R79, R22, R19, R31 ;  /* 0x00000013164f7223 */ /* 0x000fe2000000001f */
[C---:B------:R-:W-:Y:S01]  /*22c0*/  FFMA R105, R20.reuse, R12, R41 ;  /* 0x0000000c14697223 */ /* 0x040fe20000000029 */
        /* <DEDUP_REMOVED lines=14> */
[C---:B-1----:R-:W-:Y:S01]  /*23b0*/  FFMA R86, R23.reuse, R13, R26 ;  /* 0x0000000d17567223 */ /* 0x042fe2000000001a */
[----:B------:R-:W-:Y:S01]  /*23c0*/  FFMA R82, R23, R15, R82 ;  /* 0x0000000f17527223 */ /* 0x000fe20000000052 */
[CC--:B0-----:R-:W-:Y:S01]  /*23d0*/  FFMA R18, R6.reuse, R10.reuse, R73 ;  /* 0x0000000a06127223 */ /* 0x0c1fe20000000049 */
[-C--:B------:R-:W-:Y:S01]  /*23e0*/  FFMA R17, R6, R9.reuse, R27 ;  /* 0x0000000906117223 */ /* 0x080fe2000000001b */
[----:B------:R-:W0:Y:S01]  /*23f0*/  LDC R73, c[0x0][0x39c] ;  /* 0x0000e700ff497b82 */ /* 0x000e220000000800 */
[----:B------:R-:W-:Y:S01]  /*2400*/  FFMA R54, R4, R10, R63 ;  /* 0x0000000a04367223 */ /* 0x000fe2000000003f */
[-C--:B--2---:R-:W-:Y:S01]  /*2410*/  FFMA R20, R48, R8.reuse, R87 ;  /* 0x0000000830147223 */ /* 0x084fe20000000057 */
[-C--:B------:R-:W-:Y:S01]  /*2420*/  FFMA R28, R49, R8.reuse, R28 ;  /* 0x00000008311c7223 */ /* 0x080fe2000000001c */
[-C--:B------:R-:W-:Y:S01]  /*2430*/  FFMA R36, R50, R8.reuse, R93 ;  /* 0x0000000832247223 */ /* 0x080fe2000000005d */
[----:B------:R-:W-:Y:S01]  /*2440*/  FFMA R44, R51, R8, R44 ;  /* 0x00000008332c7223 */ /* 0x000fe2000000002c */
[-C--:B---3--:R-:W-:Y:S01]  /*2450*/  FFMA R26, R48, R70.reuse, R65 ;  /* 0x00000046301a7223 */ /* 0x088fe20000000041 */
[----:B------:R-:W-:Y:S01]  /*2460*/  FFMA R42, R50, R70, R67 ;  /* 0x00000046322a7223 */ /* 0x000fe20000000043 */
        /* <DEDUP_REMOVED lines=48> */
[CC--:B------:R-:W-:Y:S01]  /*2770*/  FFMA R49, R51.reuse, R69.reuse, R114 ;  /* 0x0000004533317223 */ /* 0x0c0fe20000000072 */
[----:B------:R-:W-:Y:S01]  /*2780*/  FFMA R50, R51, R70, R101 ;  /* 0x0000004633327223 */ /* 0x000fe20000000065 */
[C---:B------:R-:W-:Y:S01]  /*2790*/  FFMA R4, R7.reuse, R68, R80 ;  /* 0x0000004407047223 */ /* 0x040fe20000000050 */
[C---:B------:R-:W-:Y:S01]  /*27a0*/  FFMA R5, R7.reuse, R69, R86 ;  /* 0x0000004507057223 */ /* 0x040fe20000000056 */
[----:B------:R-:W-:Y:S01]  /*27b0*/  FFMA R6, R7, R70, R117 ;  /* 0x0000004607067223 */ /* 0x000fe20000000075 */
[-C--:B------:R-:W-:Y:S01]  /*27c0*/  FFMA R51, R51, R71.reuse, R120 ;  /* 0x0000004733337223 */ /* 0x080fe20000000078 */
[----:B------:R-:W-:Y:S01]  /*27d0*/  FFMA R7, R7, R71, R82 ;  /* 0x0000004707077223 */ /* 0x000fe20000000052 */
[----:B0-----:R-:W-:Y:S01]  /*27e0*/  LEA R2, R73, R2, 0x3 ;  /* 0x0000000249027211 */ /* 0x001fe200078e18ff */
[----:B------:R-:W-:Y:S06]  /*27f0*/  BAR.SYNC.DEFER_BLOCKING 0x0 ;  /* 0x0000000000007b1d */ /* 0x000fec0000010000 */
[----:B------:R-:W-:Y:S05]  /*2800*/  BRA.U UP0, `(.L_x_4) ;  /* 0xffffffd900e47547 */ /* 0x000fea000b83ffff */
.L_x_3:
[----:B------:R-:W1:Y:S01]  /*2810*/  S2R R2, SR_CTAID.Y ;  /* 0x0000000000027919 */ /* 0x000e620000002600 */
[----:B------:R-:W2:Y:S01]  /*2820*/  LDC R81, c[0x0][0x39c] ;  /* 0x0000e700ff517b82 */ /* 0x000ea20000000800 */
[----:B------:R-:W3:Y:S07]  /*2830*/  S2R R71, SR_CTAID.X ;  /* 0x0000000000477919 */ /* 0x000eee0000002500 */
[----:B------:R-:W4:Y:S01]  /*2840*/  LDC.64 R68, c[0x0][0x390] ;  /* 0x0000e400ff447b82 */ /* 0x000f220000000a00 */
[----:B-1----:R-:W-:-:S02]  /*2850*/  LEA R3, R2, R3, 0x5 ;  /* 0x0000000302037211 */ /* 0x002fc400078e28ff */
[----:B---3--:R-:W-:Y:S02]  /*2860*/  LEA R71, R71, R0, 0x5 ;  /* 0x0000000047477211 */ /* 0x008fe400078e28ff */
[----:B------:R-:W-:Y:S02]  /*2870*/  SHF.L.U32 R0, R3, 0x2, RZ ;  /* 0x0000000203007819 */ /* 0x000fe400000006ff */
[----:B------:R-:W-:-:S05]  /*2880*/  SHF.L.U32 R71, R71, 0x2, RZ ;  /* 0x0000000247477819 */ /* 0x000fca00000006ff */
[C---:B--2---:R-:W-:Y:S01]  /*2890*/  IMAD R3, R0.reuse, R81, R71 ;  /* 0x0000005100037224 */ /* 0x044fe200078e0247 */
[----:B------:R-:W-:-:S03]  /*28a0*/  IADD3 R0, PT, PT, R0, 0x40, RZ ;  /* 0x0000004000007810 */ /* 0x000fc60007ffe0ff */
[----:B----4-:R-:W-:-:S04]  /*28b0*/  IMAD.WIDE R2, R3, 0x4, R68 ;  /* 0x0000000403027825 */ /* 0x010fc800078e0244 */
[----:B------:R-:W-:Y:S01]  /*28c0*/  IMAD R75, R0, R81, R71 ;  /* 0x00000051004b7224 */ /* 0x000fe200078e0247 */
[----:B0-----:R-:W-:Y:S01]  /*28d0*/  STG.E.128 desc[UR8][R2.64], R20 ;  /* 0x0000001402007986 */ /* 0x001fe2000c101d08 */
[----:B------:R-:W-:-:S03]  /*28e0*/  IMAD.WIDE R70, R81, 0x4, R2 ;  /* 0x0000000451467825 */ /* 0x000fc600078e0202 */
[----:B------:R-:W-:Y:S01]  /*28f0*/  STG.E.128 desc[UR8][R2.64+0x100], R24 ;  /* 0x0001001802007986 */ /* 0x000fe2000c101d08 */
        /* <DEDUP_REMOVED lines=11> */
[----:B------:R-:W-:Y:S04]  /*29b0*/  STG.E.128 desc[UR8][R72.64+0x100], R48 ;  /* 0x0001003048007986 */ /* 0x000fe8000c101d08 */
[----:B------:R-:W-:Y:S04]  /*29c0*/  STG.E.128 desc[UR8][R74.64], R52 ;  /* 0x000000344a007986 */ /* 0x000fe8000c101d08 */
[----:B------:R-:W-:Y:S04]  /*29d0*/  STG.E.128 desc[UR8][R74.64+0x100], R56 ;  /* 0x000100384a007986 */ /* 0x000fe8000c101d08 */
[----:B------:R-:W-:Y:S04]  /*29e0*/  STG.E.128 desc[UR8][R76.64], R60 ;  /* 0x0000003c4c007986 */ /* 0x000fe8000c101d08 */
[----:B------:R-:W-:Y:S04]  /*29f0*/  STG.E.128 desc[UR8][R76.64+0x100], R64 ;  /* 0x000100404c007986 */ /* 0x000fe8000c101d08 */
[----:B------:R-:W-:Y:S04]  /*2a00*/  STG.E.128 desc[UR8][R78.64], R16 ;  /* 0x000000104e007986 */ /* 0x000fe8000c101d08 */
[----:B------:R-:W-:Y:S04]  /*2a10*/  STG.E.128 desc[UR8][R78.64+0x100], R12 ;  /* 0x0001000c4e007986 */ /* 0x000fe8000c101d08 */
[----:B------:R-:W-:Y:S04]  /*2a20*/  STG.E.128 desc[UR8][R80.64], R8 ;  /* 0x0000000850007986 */ /* 0x000fe8000c101d08 */
[----:B------:R-:W-:Y:S01]  /*2a30*/  STG.E.128 desc[UR8][R80.64+0x100], R4 ;  /* 0x0001000450007986 */ /* 0x000fe2000c101d08 */
[----:B------:R-:W-:Y:S05]  /*2a40*/  EXIT ;  /* 0x000000000000794d */ /* 0x000fea0003800000 */
.L_x_5:
        /* <DEDUP_REMOVED lines=11> */
.L_x_15:


//--------------------- .text._ZN5sgemm8sgemm_V1EPfS0_S0_iii --------------------------
	.section	.text._ZN5sgemm8sgemm_V1EPfS0_S0_iii,"ax",@progbits
	.align	128
        .global         _ZN5sgemm8sgemm_V1EPfS0_S0_iii
        .type           _ZN5sgemm8sgemm_V1EPfS0_S0_iii,@function
        .size           _ZN5sgemm8sgemm_V1EPfS0_S0_iii,(.L_x_16 - _ZN5sgemm8sgemm_V1EPfS0_S0_iii)
        .other          _ZN5sgemm8sgemm_V1EPfS0_S0_iii,@"STO_CUDA_ENTRY STV_DEFAULT"
_ZN5sgemm8sgemm_V1EPfS0_S0_iii:
.text._ZN5sgemm8sgemm_V1EPfS0_S0_iii:
        /* <DEDUP_REMOVED lines=39> */
[----:B------:R-:W1:Y:S01]  /*0270*/  S2UR UR8, SR_CgaCtaId ;  /* 0x00000000000879c3 */ /* 0x000e620000008800 */
[----:B------:R-:W2:Y:S01]  /*0280*/  S2R R5, SR_CTAID.Y ;  /* 0x0000000000057919 */ /* 0x000ea20000002600 */
[----:B------:R-:W3:Y:S01]  /*0290*/  LDCU UR7, c[0x0][0x360] ;  /* 0x00006c00ff0777ac */ /* 0x000ee20008000800 */
[----:B------:R-:W-:Y:S01]  /*02a0*/  UMOV UR6, 0x400 ;  /* 0x0000040000067882 */ /* 0x000fe20000000000 */
[----:B------:R-:W-:-:S04]  /*02b0*/  UIADD3 UR5, UPT, UPT, UR9, 0x7, URZ ;  /* 0x0000000709057890 */ /* 0x000fc8000fffe0ff */
[----:B------:R-:W4:Y:S01]  /*02c0*/  S2UR UR4, SR_CTAID.X ;  /* 0x00000000000479c3 */ /* 0x000f220000002500 */
[----:B------:R-:W-:-:S04]  /*02d0*/  USHF.R.U32.HI UR5, URZ, 0x3, UR5 ;  /* 0x00000003ff057899 */ /* 0x000fc80008011605 */
[----:B------:R-:W-:-:S03]  /*02e0*/  UIADD3 UR5, UPT, UPT, -UR5, URZ, URZ ;  /* 0x000000ff05057290 */ /* 0x000fc6000fffe1ff */
[----:B------:R-:W5:Y:S01]  /*02f0*/  LDC R73, c[0x0][0x39c] ;  /* 0x0000e700ff497b82 */ /* 0x000f620000000800 */
[----:B---3--:R-:W-:Y:S01]  /*0300*/  IMAD R0, R3, UR7, R0 ;  /* 0x0000000703007c24 */ /* 0x008fe2000f8e0200 */
[----:B------:R-:W-:Y:S02]  /*0310*/  UIADD3 UR7, UPT, UPT, UR6, 0x1000, URZ ;  /* 0x0000100006077890 */ /* 0x000fe4000fffe0ff */
[----:B-1----:R-:W-:Y:S02]  /*0320*/  ULEA UR6, UR8, UR6, 0x18 ;  /* 0x0000000608067291 */ /* 0x002fe4000f8ec0ff */
[--C-:B------:R-:W-:Y:S01]  /*0330*/  SHF.R.U32.HI R4, RZ, 0x5, R0.reuse ;  /* 0x00000005ff047819 */ /* 0x100fe20000011600 */
[----:B------:R-:W-:Y:S01]  /*0340*/  ULEA UR7, UR8, UR7, 0x18 ;  /* 0x0000000708077291 */ /* 0x000fe2000f8ec0ff */
[----:B------:R-:W-:Y:S02]  /*0350*/  SHF.L.U32 R3, R0, 0x2, RZ ;  /* 0x0000000200037819 */ /* 0x000fe400000006ff */
[----:B------:R-:W-:-:S02]  /*0360*/  SHF.R.U32.HI R2, RZ, 0x1, R0 ;  /* 0x00000001ff027819 */ /* 0x000fc40000011600 */
[----:B------:R-:W-:Y:S01]  /*0370*/  SHF.L.U32 R0, R0, 0x4, RZ ;  /* 0x0000000400007819 */ /* 0x000fe200000006ff */
[----:B----4-:R-:W-:Y:S01]  /*0380*/  USHF.L.U32 UR4, UR4, 0x7, URZ ;  /* 0x0000000704047899 */ /* 0x010fe200080006ff */
[----:B------:R-:W-:Y:S02]  /*0390*/  LEA R100, R4, UR7, 0x9 ;  /* 0x0000000704647c11 */ /* 0x000fe4000f8e48ff */
[----:B------:R-:W-:Y:S02]  /*03a0*/  LOP3.LUT R71, R0, 0x1f0, RZ, 0xc0, !PT ;  /* 0x000001f000477812 */ /* 0x000fe400078ec0ff */
[----:B--2---:R-:W-:Y:S02]  /*03b0*/  LEA R5, R5, R2, 0x7 ;  /* 0x0000000205057211 */ /* 0x004fe400078e38ff */
[----:B------:R-:W-:Y:S01]  /*03c0*/  LOP3.LUT R6, R3, 0x4, RZ, 0xc0, !PT ;  /* 0x0000000403067812 */ /* 0x000fe200078ec0ff */
[----:B-----5:R-:W-:Y:S01]  /*03d0*/  IMAD R73, R4, R73, UR4 ;  /* 0x0000000404497e24 */ /* 0x020fe2000f8e0249 */
[----:B------:R-:W-:-:S02]  /*03e0*/  LEA R7, R2, UR6, 0x5 ;  /* 0x0000000602077c11 */ /* 0x000fc4000f8e28ff */
[----:B------:R-:W-:Y:S01]  /*03f0*/  LOP3.LUT R4, R0, 0x10, RZ, 0xc0, !PT ;  /* 0x0000001000047812 */ /* 0x000fe200078ec0ff */
[----:B------:R-:W-:Y:S01]  /*0400*/  IMAD R6, R5, UR9, R6 ;  /* 0x0000000905067c24 */ /* 0x000fe2000f8e0206 */
[----:B------:R-:W-:Y:S02]  /*0410*/  LOP3.LUT R2, R3, 0x7c, RZ, 0xc0, !PT ;  /* 0x0000007c03027812 */ /* 0x000fe400078ec0ff */
[----:B------:R-:W-:Y:S01]  /*0420*/  IADD3 R100, PT, PT, R100, R71, RZ ;  /* 0x0000004764647210 */ /* 0x000fe20007ffe0ff */
[----:B------:R-:W-:Y:S01]  /*0430*/  HFMA2 R71, -RZ, RZ, 0, 0 ;  /* 0x00000000ff477431 */ /* 0x000fe200000001ff */
[----:B------:R-:W-:Y:S02]  /*0440*/  IADD3 R7, PT, PT, R7, R4, RZ ;  /* 0x0000000407077210 */ /* 0x000fe40007ffe0ff */
[----:B------:R-:W-:-:S07]  /*0450*/  IADD3 R2, PT, PT, R2, R73, RZ ;  /* 0x0000004902027210 */ /* 0x000fce0007ffe0ff */
.L_x_7:
[----:B------:R-:W1:Y:S08]  /*0460*/  LDC.64 R72, c[0x0][0x380] ;  /* 0x0000e000ff487b82 */ /* 0x000e700000000a00 */
[----:B------:R-:W2:Y:S01]  /*0470*/  LDC.64 R74, c[0x0][0x388] ;  /* 0x0000e200ff4a7b82 */ /* 0x000ea20000000a00 */
[----:B-1----:R-:W-:-:S05]  /*0480*/  IMAD.WIDE R72, R6, 0x4, R72 ;  /* 0x0000000406487825 */ /* 0x002fca00078e0248 */
[----:B0-----:R-:W3:Y:S01]  /*0490*/  LDG.E.128.CONSTANT R104, desc[UR10][R72.64] ;  /* 0x0000000a48687981 */ /* 0x001ee2000c1e9d00 */
[----:B--2---:R-:W-:-:S05]  /*04a0*/  IMAD.WIDE R74, R2, 0x4, R74 ;  /* 0x00000004024a7825 */ /* 0x004fca00078e024a */
[----:B------:R-:W2:Y:S01]  /*04b0*/  LDG.E.128.CONSTANT R108, desc[UR10][R74.64] ;  /* 0x0000000a4a6c7981 */ /* 0x000ea2000c1e9d00 */
[----:B------:R-:W0:Y:S01]  /*04c0*/  S2UR UR6, SR_CgaCtaId ;  /* 0x00000000000679c3 */ /* 0x000e220000008800 */
[----:B------:R-:W1:Y:S01]  /*04d0*/  S2R R3, SR_TID.Y ;  /* 0x0000000000037919 */ /* 0x000e620000002200 */
[----:B------:R-:W4:Y:S01]  /*04e0*/  S2R R0, SR_TID.X ;  /* 0x0000000000007919 */ /* 0x000f220000002100 */
[----:B------:R-:W-:Y:S02]  /*04f0*/  UMOV UR4, 0x400 ;  /* 0x0000040000047882 */ /* 0x000fe40000000000 */
[----:B------:R-:W-:Y:S02]  /*0500*/  UIADD3 UR7, UPT, UPT, UR4, 0x1000, URZ ;  /* 0x0000100004077890 */ /* 0x000fe4000fffe0ff */
[----:B0-----:R-:W-:Y:S02]  /*0510*/  ULEA UR4, UR6, UR4, 0x18 ;  /* 0x0000000406047291 */ /* 0x001fe4000f8ec0ff */
[----:B------:R-:W-:-:S04]  /*0520*/  ULEA UR7, UR6, UR7, 0x18 ;  /* 0x0000000706077291 */ /* 0x000fc8000f8ec0ff */
[----:B-1----:R-:W-:Y:S02]  /*0530*/  LEA R5, R3, UR4, 0x8 ;  /* 0x0000000403057c11 */ /* 0x002fe4000f8e40ff */
[----:B----4-:R-:W-:Y:S01]  /*0540*/  LEA R4, R0, UR7, 0x5 ;  /* 0x0000000700047c11 */ /* 0x010fe2000f8e28ff */
[----:B---3--:R-:W-:Y:S04]  /*0550*/  STS.128 [R7], R104 ;  /* 0x0000006807007388 */ /* 0x008fe80000000c00 */
[----:B--2---:R-:W-:Y:S01]  /*0560*/  STS.128 [R100], R108 ;  /* 0x0000006c64007388 */ /* 0x004fe20000000c00 */
[----:B------:R-:W-:Y:S06]  /*0570*/  BAR.SYNC.DEFER_BLOCKING 0x0 ;  /* 0x0000000000007b1d */ /* 0x000fec0000010000 */
[----:B------:R-:W-:Y:S04]  /*0580*/  LDS.128 R72, [R5] ;  /* 0x0000000005487984 */ /* 0x000fe80000000c00 */
[----:B------:R-:W0:Y:S04]  /*0590*/  LDS.128 R76, [R4] ;  /* 0x00000000044c7984 */ /* 0x000e280000000c00 */
[----:B------:R-:W1:Y:S04]  /*05a0*/  LDS.128 R80, [R4+0x10] ;  /* 0x0000100004507984 */ /* 0x000e680000000c00 */
[----:B------:R-:W2:Y:S04]  /*05b0*/  LDS.128 R92, [R4+0x210] ;  /* 0x00021000045c7984 */ /* 0x000ea80000000c00 */
[----:B------:R-:W3:Y:S04]  /*05c0*/  LDS.128 R84, [R5+0x20] ;  /* 0x0000200005547984 */ /* 0x000ee80000000c00 */
[----:B------:R-:W4:Y:S04]  /*05d0*/  LDS.128 R88, [R4+0x200] ;  /* 0x0002000004587984 */ /* 0x000f280000000c00 */
[----:B------:R-:W5:Y:S01]  /*05e0*/  LDS.128 R96, [R5+0x40] ;  /* 0x0000400005607984 */ /* 0x000f620000000c00 */
[C---:B0-----:R-:W-:Y:S01]  /*05f0*/  FFMA R101, R72.reuse, R76, R8 ;  /* 0x0000004c48657223 */ /* 0x041fe20000000008 */
[C---:B------:R-:W-:Y:S01]  /*0600*/  FFMA R102, R72.reuse, R77, R9 ;  /* 0x0000004d48667223 */ /* 0x040fe20000000009 */
[C---:B------:R-:W-:Y:S01]  /*0610*/  FFMA R115, R72.reuse, R78, R10 ;  /* 0x0000004e48737223 */ /* 0x040fe2000000000a */
[----:B------:R-:W-:-:S02]  /*0620*/  FFMA R104, R72, R79, R11 ;  /* 0x0000004f48687223 */ /* 0x000fc4000000000b */
[----:B------:R-:W0:Y:S01]  /*0630*/  LDS.128 R8, [R5+0x60] ;  /* 0x0000600005087984 */ /* 0x000e220000000c00 */
[C---:B-1----:R-:W-:Y:S01]  /*0640*/  FFMA R103, R72.reuse, R80, R12 ;  /* 0x0000005048677223 */ /* 0x042fe2000000000c */
[C---:B------:R-:W-:Y:S01]  /*0650*/  FFMA R12, R72.reuse, R81, R13 ;  /* 0x00000051480c7223 */ /* 0x040fe2000000000d */
[C---:B------:R-:W-:Y:S01]  /*0660*/  FFMA R107, R72.reuse, R82, R14 ;  /* 0x00000052486b7223 */ /* 0x040fe2000000000e */
[----:B------:R-:W-:Y:S02]  /*0670*/  FFMA R72, R72, R83, R15 ;  /* 0x0000005348487223 */ /* 0x000fe4000000000f */
[C---:B--2---:R-:W-:Y:S02]  /*0680*/  FFMA R105, R73.reuse, R93, R12 ;  /* 0x0000005d49697223 */ /* 0x044fe4000000000c */
[----:B------:R-:W1:Y:S01]  /*0690*/  LDS.128 R12, [R5+0x80] ;  /* 0x00008000050c7984 */ /* 0x000e620000000c00 */
[----:B---3--:R-:W-:Y:S01]  /*06a0*/  FFMA R106, R84, R77, R17 ;  /* 0x0000004d546a7223 */ /* 0x008fe20000000011 */
[----:B------:R-:W-:Y:S01]  /*06b0*/  FFMA R117, R76, R84, R16 ;  /* 0x000000544c757223 */ /* 0x000fe20000000010 */
[----:B------:R-:W-:Y:S01]  /*06c0*/  FFMA R119, R84, R78, R18 ;  /* 0x0000004e54777223 */ /* 0x000fe20000000012 */
[----:B------:R-:W-:Y:S01]  /*06d0*/  FFMA R17, R80, R84, R20 ;  /* 0x0000005450117223 */ /* 0x000fe20000000014 */
[C---:B------:R-:W-:Y:S01]  /*06e0*/  FFMA R16, R84.reuse, R79, R19 ;  /* 0x0000004f54107223 */ /* 0x040fe20000000013 */
[C---:B------:R-:W-:Y:S01]  /*06f0*/  FFMA R18, R84.reuse, R81, R21 ;  /* 0x0000005154127223 */ /* 0x040fe20000000015 */
[----:B------:R-:W-:Y:S01]  /*0700*/  FFMA R20, R84, R83, R23 ;  /* 0x0000005354147223 */ /* 0x000fe20000000017 */
[----:B----4-:R-:W-:Y:S01]  /*0710*/  FFMA R111, R88, R73, R101 ;  /* 0x00000049586f7223 */ /* 0x010fe20000000065 */
[----:B------:R-:W-:Y:S01]  /*0720*/  FFMA R109, R84, R82, R22 ;  /* 0x00000052546d7223 */ /* 0x000fe20000000016 */
[C---:B------:R-:W-:Y:S01]  /*0730*/  FFMA R101, R73.reuse, R91, R104 ;  /* 0x0000005b49657223 */ /* 0x040fe20000000068 */
[C---:B------:R-:W-:Y:S01]  /*0740*/  FFMA R113, R73.reuse, R89, R102 ;  /* 0x0000005949717223 */ /* 0x040fe20000000066 */
[C---:B------:R-:W-:Y:S01]  /*0750*/  FFMA R115, R73.reuse, R90, R115 ;  /* 0x0000005a49737223 */ /* 0x040fe20000000073 */
[----:B------:R-:W-:Y:S01]  /*0760*/  FFMA R103, R92, R73, R103 ;  /* 0x000000495c677223 */ /* 0x000fe20000000067 */
[C---:B------:R-:W-:Y:S01]  /*0770*/  FFMA R107, R73.reuse, R94, R107 ;  /* 0x0000005e496b7223 */ /* 0x040fe2000000006b */
[----:B------:R-:W-:Y:S01]  /*0780*/  FFMA R72, R73, R95, R72 ;  /* 0x0000005f49487223 */ /* 0x000fe20000000048 */
[-C--:B------:R-:W-:Y:S01]  /*0790*/  FFMA R104, R95, R85.reuse, R20 ;  /* 0x000000555f687223 */ /* 0x080fe20000000014 */
[----:B-----5:R-:W-:Y:S01]  /*07a0*/  FFMA R21, R76, R96, R24 ;  /* 0x000000604c157223 */ /* 0x020fe20000000018 */
[-C--:B------:R-:W-:Y:S01]  /*07b0*/  FFMA R84, R91, R85.reuse, R16 ;  /* 0x000000555b547223 */ /* 0x080fe20000000010 */
[-C--:B------:R-:W-:Y:S01]  /*07c0*/  FFMA R73, R92, R85.reuse, R17 ;  /* 0x000000555c497223 */ /* 0x080fe20000000011 */
[----:B------:R-:W-:Y:S01]  /*07d0*/  FFMA R102, R93, R85, R18 ;  /* 0x000000555d667223 */ /* 0x000fe20000000012 */
[C---:B------:R-:W-:Y:S01]  /*07e0*/  FFMA R20, R96.reuse, R77, R25 ;  /* 0x0000004d60147223 */ /* 0x040fe20000000019 */
[C---:B------:R-:W-:Y:S01]  /*07f0*/  FFMA R23, R96.reuse, R78, R26 ;  /* 0x0000004e60177223 */ /* 0x040fe2000000001a */
[C---:B------:R-:W-:Y:S01]  /*0800*/  FFMA R22, R96.reuse, R79, R27 ;  /* 0x0000004f60167223 */ /* 0x040fe2000000001b */
[----:B------:R-:W-:Y:S01]  /*0810*/  FFMA R24, R96, R81, R29 ;  /* 0x0000005160187223 */ /* 0x000fe2000000001d */
[----:B------:R-:W2:Y:S01]  /*0820*/  LDS.128 R16, [R5+0xa0] ;  /* 0x0000a00005107984 */ /* 0x000ea20000000c00 */
[-C--:B------:R-:W-:Y:S01]  /*0830*/  FFMA R117, R88, R85.reuse, R117 ;  /* 0x0000005558757223 */ /* 0x080fe20000000075 */
[-C--:B------:R-:W-:Y:S01]  /*0840*/  FFMA R106, R89, R85.reuse, R106 ;  /* 0x00000055596a7223 */ /* 0x080fe2000000006a */
[-C--:B------:R-:W-:Y:S01]  /*0850*/  FFMA R119, R90, R85.reuse, R119 ;  /* 0x000000555a777223 */ /* 0x080fe20000000077 */
[----:B------:R-:W-:Y:S01]  /*0860*/  FFMA R109, R94, R85, R109 ;  /* 0x000000555e6d7223 */ /* 0x000fe2000000006d */
[----:B------:R-:W-:Y:S01]  /*0870*/  FFMA R123, R80, R96, R28 ;  /* 0x00000060507b7223 */ /* 0x000fe2000000001c */
[C---:B------:R-:W-:Y:S01]  /*0880*/  FFMA R85, R96.reuse, R82, R30 ;  /* 0x0000005260557223 */ /* 0x040fe2000000001e */
[----:B------:R-:W-:Y:S01]  /*0890*/  FFMA R108, R96, R83, R31 ;  /* 0x00000053606c7223 */ /* 0x000fe2000000001f */
[-C--:B------:R-:W-:Y:S01]  /*08a0*/  FFMA R96, R93, R97.reuse, R24 ;  /* 0x000000615d607223 */ /* 0x080fe20000000018 */
[-C--:B------:R-:W-:Y:S01]  /*08b0*/  FFMA R30, R88, R97.reuse, R21 ;  /* 0x00000061581e7223 */ /* 0x080fe20000000015 */
[-C--:B------:R-:W-:Y:S01]  /*08c0*/  FFMA R31, R89, R97.reuse, R20 ;  /* 0x00000061591f7223 */ /* 0x080fe20000000014 */
[-C--:B------:R-:W-:Y:S01]  /*08d0*/  FFMA R29, R90, R97.reuse, R23 ;  /* 0x000000615a1d7223 */ /* 0x080fe20000000017 */
[----:B------:R-:W-:Y:S01]  /*08e0*/  FFMA R121, R91, R97, R22 ;  /* 0x000000615b797223 */ /* 0x000fe20000000016 */
[----:B0-----:R-:W-:Y:S01]  /*08f0*/  FFMA R25, R76, R8, R32 ;  /* 0x000000084c197223 */ /* 0x001fe20000000020 */
[C---:B------:R-:W-:Y:S01]  /*0900*/  FFMA R27, R8.reuse, R78, R34 ;  /* 0x0000004e081b7223 */ /* 0x040fe20000000022 */
[----:B------:R-:W-:Y:S01]  /*0910*/  FFMA R24, R8, R79, R35 ;  /* 0x0000004f08187223 */ /* 0x000fe20000000023 */
[----:B------:R-:W0:Y:S01]  /*0920*/  LDS.128 R20, [R5+0xc0] ;  /* 0x0000c00005147984 */ /* 0x000e220000000c00 */
[-C--:B------:R-:W-:Y:S01]  /*0930*/  FFMA R123, R92, R97.reuse, R123 ;  /* 0x000000615c7b7223 */ /* 0x080fe2000000007b */
[-C--:B------:R-:W-:Y:S01]  /*0940*/  FFMA R85, R94, R97.reuse, R85 ;  /* 0x000000615e557223 */ /* 0x080fe20000000055 */
[----:B------:R-:W-:Y:S01]  /*0950*/  FFMA R108, R95, R97, R108 ;  /* 0x000000615f6c7223 */ /* 0x000fe2000000006c */
[----:B------:R-:W-:Y:S01]  /*0960*/  FFMA R124, R8, R77, R33 ;  /* 0x0000004d087c7223 */ /* 0x000fe20000000021 */
[----:B------:R-:W-:Y:S01]  /*0970*/  FFMA R33, R80, R8, R36 ;  /* 0x0000000850217223 */ /* 0x000fe20000000024 */
[C---:B------:R-:W-:Y:S01]  /*0980*/  FFMA R122, R8.reuse, R81, R37 ;  /* 0x00000051087a7223 */ /* 0x040fe20000000025 */
[C---:B------:R-:W-:Y:S01]  /*0990*/  FFMA R97, R8.reuse, R82, R38 ;  /* 0x0000005208617223 */ /* 0x040fe20000000026 */
[----:B------:R-:W-:Y:S01]  /*09a0*/  FFMA R8, R8, R83, R39 ;  /* 0x0000005308087223 */ /* 0x000fe20000000027 */
[-C--:B------:R-:W-:Y:S01]  /*09b0*/  FFMA R112, R88, R9.reuse, R25 ;  /* 0x0000000958707223 */ /* 0x080fe20000000019 */
[-C--:B------:R-:W-:Y:S01]  /*09c0*/  FFMA R28, R90, R9.reuse, R27 ;  /* 0x000000095a1c7223 */ /* 0x080fe2000000001b */
[----:B------:R-:W-:-:S02]  /*09d0*/  FFMA R125, R91, R9, R24 ;  /* 0x000000095b7d7223 */ /* 0x000fc40000000018 */
[----:B------:R-:W3:Y:S01]  /*09e0*/  LDS.128 R24, [R5+0xe0] ;  /* 0x0000e00005187984 */ /* 0x000ee20000000c00 */
[-C--:B------:R-:W-:Y:S01]  /*09f0*/  FFMA R124, R89, R9.reuse, R124 ;  /* 0x00000009597c7223 */ /* 0x080fe2000000007c */
[-C--:B------:R-:W-:Y:S01]  /*0a00*/  FFMA R110, R92, R9.reuse, R33 ;  /* 0x000000095c6e7223 */ /* 0x080fe20000000021 */
[-C--:B------:R-:W-:Y:S01]  /*0a10*/  FFMA R122, R93, R9.reuse, R122 ;  /* 0x000000095d7a7223 */ /* 0x080fe2000000007a */
[-C--:B------:R-:W-:Y:S01]  /*0a20*/  FFMA R97, R94, R9.reuse, R97 ;  /* 0x000000095e617223 */ /* 0x080fe20000000061 */
[----:B------:R-:W-:Y:S01]  /*0a30*/  FFMA R8, R95, R9, R8 ;  /* 0x000000095f087223 */ /* 0x000fe20000000008 */
[----:B-1----:R-:W-:Y:S01]  /*0a40*/  FFMA R9, R76, R12, R40 ;  /* 0x0000000c4c097223 */ /* 0x002fe20000000028 */
[C---:B------:R-:W-:Y:S01]  /*0a50*/  FFMA R32, R12.reuse, R77, R41 ;  /* 0x0000004d0c207223 */ /* 0x040fe20000000029 */
[C---:B------:R-:W-:Y:S01]  /*0a60*/  FFMA R33, R12.reuse, R78, R42 ;  /* 0x0000004e0c217223 */ /* 0x040fe2000000002a */
[C---:B------:R-:W-:Y:S01]  /*0a70*/  FFMA R34, R12.reuse, R79, R43 ;  /* 0x0000004f0c227223 */ /* 0x040fe2000000002b */
        /* <DEDUP_REMOVED lines=8> */
[----:B------:R-:W-:-:S02]  /*0b00*/  FFMA R9, R94, R13, R35 ;  /* 0x0000000d5e097223 */ /* 0x000fc40000000023 */
[----:B------:R-:W1:Y:S01]  /*0b10*/  LDS.128 R32, [R4+0x400] ;  /* 0x0004000004207984 */ /* 0x000e620000000c00 */
[----:B--2---:R-:W-:Y:S01]  /*0b20*/  FFMA R36, R16, R77, R49 ;  /* 0x0000004d10247223 */ /* 0x004fe20000000031 */
[-C--:B------:R-:W-:Y:S01]  /*0b30*/  FFMA R41, R92, R13.reuse, R41 ;  /* 0x0000000d5c297223 */ /* 0x080fe20000000029 */
[-C--:B------:R-:W-:Y:S01]  /*0b40*/  FFMA R120, R93, R13.reuse, R120 ;  /* 0x0000000d5d787223 */ /* 0x080fe20000000078 */
[----:B------:R-:W-:Y:S01]  /*0b50*/  FFMA R114, R95, R13, R114 ;  /* 0x0000000d5f727223 */ /* 0x000fe20000000072 */
[----:B------:R-:W-:Y:S01]  /*0b60*/  FFMA R13, R76, R16, R48 ;  /* 0x000000104c0d7223 */ /* 0x000fe20000000030 */
[C---:B------:R-:W-:Y:S01]  /*0b70*/  FFMA R37, R16.reuse, R78, R50 ;  /* 0x0000004e10257223 */ /* 0x040fe20000000032 */
[----:B------:R-:W-:Y:S01]  /*0b80*/  FFMA R38, R16, R79, R51 ;  /* 0x0000004f10267223 */ /* 0x000fe20000000033 */
[----:B------:R-:W-:Y:S01]  /*0b90*/  FFMA R43, R80, R16, R52 ;  /* 0x00000010502b7223 */ /* 0x000fe20000000034 */
[C---:B------:R-:W-:Y:S01]  /*0ba0*/  FFMA R42, R16.reuse, R81, R53 ;  /* 0x00000051102a7223 */ /* 0x040fe20000000035 */
[C---:B------:R-:W-:Y:S01]  /*0bb0*/  FFMA R39, R16.reuse, R82, R54 ;  /* 0x0000005210277223 */ /* 0x040fe20000000036 */
[----:B------:R-:W-:Y:S01]  /*0bc0*/  FFMA R40, R16, R83, R55 ;  /* 0x0000005310287223 */ /* 0x000fe20000000037 */
[----:B------:R-:W-:Y:S01]  /*0bd0*/  FFMA R16, R89, R17, R36 ;  /* 0x0000001159107223 */ /* 0x000fe20000000024 */
[----:B0-----:R-:W-:Y:S01]  /*0be0*/  FFMA R36, R20, R77, R57 ;  /* 0x0000004d14247223 */ /* 0x001fe20000000039 */
[----:B------:R-:W-:Y:S01]  /*0bf0*/  FFMA R50, R88, R17, R13 ;  /* 0x0000001158327223 */ /* 0x000fe2000000000d */
[----:B------:R-:W-:Y:S01]  /*0c00*/  FFMA R46, R20, R83, R63 ;  /* 0x00000053142e7223 */ /* 0x000fe2000000003f */
[-C--:B------:R-:W-:Y:S01]  /*0c10*/  FFMA R54, R90, R17.reuse, R37 ;  /* 0x000000115a367223 */ /* 0x080fe20000000025 */
[-C--:B------:R-:W-:Y:S01]  /*0c20*/  FFMA R53, R91, R17.reuse, R38 ;  /* 0x000000115b357223 */ /* 0x080fe20000000026 */
[-C--:B------:R-:W-:Y:S01]  /*0c30*/  FFMA R43, R92, R17.reuse, R43 ;  /* 0x000000115c2b7223 */ /* 0x080fe2000000002b */
        /* <DEDUP_REMOVED lines=8> */
[----:B---3--:R-:W-:Y:S01]  /*0cc0*/  FFMA R36, R24, R77, R65 ;  /* 0x0000004d18247223 */ /* 0x008fe20000000041 */
[----:B------:R-:W-:Y:S01]  /*0cd0*/  FFMA R47, R80, R20, R60 ;  /* 0x00000014502f7223 */ /* 0x000fe2000000003c */
[----:B------:R-:W-:Y:S01]  /*0ce0*/  FFMA R48, R20, R81, R61 ;  /* 0x0000005114307223 */ /* 0x000fe2000000003d */
[-C--:B------:R-:W-:Y:S01]  /*0cf0*/  FFMA R20, R88, R21.reuse, R17 ;  /* 0x0000001558147223 */ /* 0x080fe20000000011 */
[-C--:B------:R-:W-:Y:S01]  /*0d00*/  FFMA R61, R90, R21.reuse, R37 ;  /* 0x000000155a3d7223 */ /* 0x080fe20000000025 */
[-C--:B------:R-:W-:Y:S01]  /*0d10*/  FFMA R55, R91, R21.reuse, R38 ;  /* 0x000000155b377223 */ /* 0x080fe20000000026 */
[----:B------:R-:W-:Y:S01]  /*0d20*/  FFMA R17, R94, R21, R39 ;  /* 0x000000155e117223 */ /* 0x000fe20000000027 */
[----:B------:R-:W-:-:S02]  /*0d30*/  FFMA R89, R89, R25, R36 ;  /* 0x0000001959597223 */ /* 0x000fc40000000024 */
[----:B------:R-:W0:Y:S01]  /*0d40*/  LDS.128 R36, [R4+0x410] ;  /* 0x0004100004247984 */ /* 0x000e220000000c00 */
[----:B------:R-:W-:Y:S01]  /*0d50*/  FFMA R52, R24, R79, R67 ;  /* 0x0000004f18347223 */ /* 0x000fe20000000043 */
[----:B------:R-:W-:Y:S01]  /*0d60*/  FFMA R79, R80, R24, R68 ;  /* 0x00000018504f7223 */ /* 0x000fe20000000044 */
[C---:B-1----:R-:W-:Y:S01]  /*0d70*/  FFMA R49, R32.reuse, R10, R112 ;  /* 0x0000000a20317223 */ /* 0x042fe20000000070 */
[C---:B------:R-:W-:Y:S01]  /*0d80*/  FFMA R112, R33.reuse, R86, R106 ;  /* 0x0000005621707223 */ /* 0x040fe2000000006a */
[-C--:B------:R-:W-:Y:S01]  /*0d90*/  FFMA R51, R32, R98.reuse, R30 ;  /* 0x0000006220337223 */ /* 0x080fe2000000001e */
[-C--:B------:R-:W-:Y:S01]  /*0da0*/  FFMA R106, R33, R98.reuse, R31 ;  /* 0x00000062216a7223 */ /* 0x080fe2000000001f */
[C---:B------:R-:W-:Y:S01]  /*0db0*/  FFMA R68, R34.reuse, R98, R29 ;  /* 0x0000006222447223 */ /* 0x040fe2000000001d */
[----:B------:R-:W-:Y:S02]  /*0dc0*/  FFMA R60, R34, R10, R28 ;  /* 0x0000000a223c7223 */ /* 0x000fe4000000001c */
[----:B------:R-:W1:Y:S01]  /*0dd0*/  LDS.128 R28, [R4+0x600] ;  /* 0x00060000041c7984 */ /* 0x000e620000000c00 */
[-C--:B------:R-:W-:Y:S01]  /*0de0*/  FFMA R47, R92, R21.reuse, R47 ;  /* 0x000000155c2f7223 */ /* 0x080fe2000000002f */
[-C--:B------:R-:W-:Y:S01]  /*0df0*/  FFMA R48, R93, R21.reuse, R48 ;  /* 0x000000155d307223 */ /* 0x080fe20000000030 */
[----:B------:R-:W-:Y:S01]  /*0e00*/  FFMA R46, R95, R21, R46 ;  /* 0x000000155f2e7223 */ /* 0x000fe2000000002e */
        /* <DEDUP_REMOVED lines=12> */
[C---:B------:R-:W-:Y:S01]  /*0ed0*/  FFMA R111, R32.reuse, R74, R111 ;  /* 0x0000004a206f7223 */ /* 0x040fe2000000006f */
[C---:B------:R-:W-:Y:S01]  /*0ee0*/  FFMA R57, R32.reuse, R86, R117 ;  /* 0x0000005620397223 */ /* 0x040fe20000000075 */
[C---:B------:R-:W-:Y:S01]  /*0ef0*/  FFMA R25, R32.reuse, R14, R116 ;  /* 0x0000000e20197223 */ /* 0x040fe20000000074 */
[C---:B------:R-:W-:Y:S01]  /*0f00*/  FFMA R21, R32.reuse, R18, R50 ;  /* 0x0000001220157223 */ /* 0x040fe20000000032 */
[C---:B------:R-:W-:Y:S01]  /*0f10*/  FFMA R94, R32.reuse, R22, R20 ;  /* 0x00000016205e7223 */ /* 0x040fe20000000014 */
[----:B------:R-:W-:Y:S01]  /*0f20*/  FFMA R82, R32, R26, R69 ;  /* 0x0000001a20527223 */ /* 0x000fe20000000045 */
[----:B------:R-:W-:Y:S01]  /*0f30*/  FFMA R80, R33, R10, R124 ;  /* 0x0000000a21507223 */ /* 0x000fe2000000007c */
[----:B------:R-:W-:Y:S01]  /*0f40*/  FFMA R32, R35, R14, R45 ;  /* 0x0000000e23207223 */ /* 0x000fe2000000002d */
[----:B------:R-:W-:Y:S01]  /*0f50*/  FFMA R70, R74, R34, R115 ;  /* 0x000000224a467223 */ /* 0x000fe20000000073 */
[C---:B------:R-:W-:Y:S01]  /*0f60*/  FFMA R71, R34.reuse, R86, R119 ;  /* 0x0000005622477223 */ /* 0x040fe20000000077 */
[C---:B------:R-:W-:Y:S01]  /*0f70*/  FFMA R56, R34.reuse, R14, R12 ;  /* 0x0000000e22387223 */ /* 0x040fe2000000000c */
[C---:B------:R-:W-:Y:S01]  /*0f80*/  FFMA R54, R34.reuse, R18, R54 ;  /* 0x0000001222367223 */ /* 0x040fe20000000036 */
[C---:B------:R-:W-:Y:S01]  /*0f90*/  FFMA R52, R34.reuse, R22, R61 ;  /* 0x0000001622347223 */ /* 0x040fe2000000003d */
[----:B0-----:R-:W-:Y:S01]  /*0fa0*/  FFMA R124, R37, R98, R96 ;  /* 0x00000062257c7223 */ /* 0x001fe20000000060 */
[----:B------:R-:W-:Y:S01]  /*0fb0*/  FFMA R50, R34, R26, R65 ;  /* 0x0000001a22327223 */ /* 0x000fe20000000041 */
[----:B------:R-:W-:Y:S01]  /*0fc0*/  FFMA R90, R35, R18, R53 ;  /* 0x00000012235a7223 */ /* 0x000fe20000000035 */
[----:B------:R-:W-:Y:S01]  /*0fd0*/  FFMA R45, R36, R74, R103 ;  /* 0x0000004a242d7223 */ /* 0x000fe20000000067 */
[----:B------:R-:W-:Y:S01]  /*0fe0*/  FFMA R58, R74, R39, R72 ;  /* 0x000000274a3a7223 */ /* 0x000fe20000000048 */
[----:B------:R-:W-:Y:S01]  /*0ff0*/  FFMA R96, R39, R10, R8 ;  /* 0x0000000a27607223 */ /* 0x000fe20000000008 */
[C---:B------:R-:W-:Y:S01]  /*1000*/  FFMA R78, R33.reuse, R14, R44 ;  /* 0x0000000e214e7223 */ /* 0x040fe2000000002c */
[----:B------:R-:W-:Y:S01]  /*1010*/  FFMA R76, R33, R18, R16 ;  /* 0x00000012214c7223 */ /* 0x000fe20000000010 */
[----:B------:R-:W-:Y:S01]  /*1020*/  FFMA R34, R35, R98, R121 ;  /* 0x0000006223227223 */ /* 0x000fe20000000079 */
[C---:B------:R-:W-:Y:S01]  /*1030*/  FFMA R53, R36.reuse, R14, R41 ;  /* 0x0000000e24357223 */ /* 0x040fe20000000029 */
[-C--:B------:R-:W-:Y:S01]  /*1040*/  FFMA R103, R36, R18.reuse, R43 ;  /* 0x0000001224677223 */ /* 0x080fe2000000002b */
        /* <DEDUP_REMOVED lines=11> */
[----:B------:R-:W-:Y:S01]  /*1100*/  FFMA R64, R74, R37, R105 ;  /* 0x000000254a407223 */ /* 0x000fe20000000069 */
[C---:B------:R-:W-:Y:S01]  /*1110*/  FFMA R125, R36.reuse, R86, R73 ;  /* 0x00000056247d7223 */ /* 0x040fe20000000049 */
[-C--:B------:R-:W-:Y:S01]  /*1120*/  FFMA R121, R36, R98.reuse, R123 ;  /* 0x0000006224797223 */ /* 0x080fe2000000007b */
[CC--:B------:R-:W-:Y:S01]  /*1130*/  FFMA R117, R38.reuse, R98.reuse, R85 ;  /* 0x0000006226757223 */ /* 0x0c0fe20000000055 */
[----:B------:R-:W-:Y:S01]  /*1140*/  FFMA R12, R39, R98, R108 ;  /* 0x00000062270c7223 */ /* 0x000fe2000000006c */
[----:B------:R-:W-:Y:S01]  /*1150*/  FFMA R105, R38, R14, R9 ;  /* 0x0000000e26697223 */ /* 0x000fe20000000009 */
[----:B------:R-:W-:Y:S01]  /*1160*/  FFMA R61, R74, R38, R107 ;  /* 0x000000264a3d7223 */ /* 0x000fe2000000006b */
[-C--:B------:R-:W-:Y:S01]  /*1170*/  FFMA R102, R37, R86.reuse, R102 ;  /* 0x0000005625667223 */ /* 0x080fe20000000066 */
[CC--:B------:R-:W-:Y:S01]  /*1180*/  FFMA R69, R38.reuse, R86.reuse, R109 ;  /* 0x0000005626457223 */ /* 0x0c0fe2000000006d */
[----:B------:R-:W-:Y:S01]  /*1190*/  FFMA R104, R39, R86, R104 ;  /* 0x0000005627687223 */ /* 0x000fe20000000068 */
[C---:B------:R-:W-:Y:S01]  /*11a0*/  FFMA R55, R38.reuse, R10, R97 ;  /* 0x0000000a26377223 */ /* 0x040fe20000000061 */
[C---:B------:R-:W-:Y:S01]  /*11b0*/  FFMA R95, R38.reuse, R18, R13 ;  /* 0x00000012265f7223 */ /* 0x040fe2000000000d */
        /* <DEDUP_REMOVED lines=9> */
[CC--:B------:R-:W-:Y:S01]  /*1250*/  FFMA R113, R36.reuse, R10.reuse, R110 ;  /* 0x0000000a24717223 */ /* 0x0c0fe2000000006e */
[C---:B------:R-:W-:Y:S01]  /*1260*/  FFMA R122, R37.reuse, R10, R122 ;  /* 0x0000000a257a7223 */ /* 0x040fe2000000007a */
[-C--:B------:R-:W-:Y:S01]  /*1270*/  FFMA R120, R37, R14.reuse, R120 ;  /* 0x0000000e25787223 */ /* 0x080fe20000000078 */
[----:B------:R-:W-:Y:S01]  /*1280*/  FFMA R114, R39, R14, R114 ;  /* 0x0000000e27727223 */ /* 0x000fe20000000072 */
[-C--:B------:R-:W-:Y:S01]  /*1290*/  FFMA R81, R36, R22.reuse, R47 ;  /* 0x0000001624517223 */ /* 0x080fe2000000002f */
[-C--:B------:R-:W-:Y:S01]  /*12a0*/  FFMA R18, R37, R22.reuse, R48 ;  /* 0x0000001625127223 */ /* 0x080fe20000000030 */
[----:B------:R-:W-:Y:S01]  /*12b0*/  FFMA R24, R39, R22, R46 ;  /* 0x0000001627187223 */ /* 0x000fe2000000002e */
        /* <DEDUP_REMOVED lines=28> */
[----:B------:R-:W-:Y:S04]  /*1480*/  LDS.128 R36, [R5+0x10] ;  /* 0x0000100005247984 */ /* 0x000fe80000000c00 */
[----:B------:R-:W1:Y:S04]  /*1490*/  LDS.128 R48, [R4+0x800] ;  /* 0x0008000004307984 */ /* 0x000e680000000c00 */
[----:B------:R-:W2:Y:S04]  /*14a0*/  LDS.128 R32, [R4+0x810] ;  /* 0x0008100004207984 */ /* 0x000ea80000000c00 */
[----:B------:R-:W3:Y:S01]  /*14b0*/  LDS.128 R28, [R5+0x30] ;  /* 0x00003000051c7984 */ /* 0x000ee20000000c00 */
[C---:B0-----:R-:W-:Y:S01]  /*14c0*/  FFMA R66, R40.reuse, R75, R45 ;  /* 0x0000004b28427223 */ /* 0x041fe2000000002d */
[----:B------:R-:W-:Y:S01]  /*14d0*/  FFMA R61, R75, R42, R61 ;  /* 0x0000002a4b3d7223 */ /* 0x000fe2000000003d */
[-C--:B------:R-:W-:Y:S01]  /*14e0*/  FFMA R125, R40, R87.reuse, R125 ;  /* 0x00000057287d7223 */ /* 0x080fe2000000007d */
[-C--:B------:R-:W-:Y:S01]  /*14f0*/  FFMA R22, R41, R87.reuse, R102 ;  /* 0x0000005729167223 */ /* 0x080fe20000000066 */
[-C--:B------:R-:W-:Y:S01]  /*1500*/  FFMA R69, R42, R87.reuse, R69 ;  /* 0x000000572a457223 */ /* 0x080fe20000000045 */
[----:B------:R-:W-:Y:S01]  /*1510*/  FFMA R14, R43, R87, R104 ;  /* 0x000000572b0e7223 */ /* 0x000fe20000000068 */
[----:B------:R-:W0:Y:S01]  /*1520*/  LDS.128 R44, [R5+0x50] ;  /* 0x00005000052c7984 */ /* 0x000e220000000c00 */
[-C--:B------:R-:W-:Y:S01]  /*1530*/  FFMA R113, R40, R11.reuse, R113 ;  /* 0x0000000b28717223 */ /* 0x080fe20000000071 */
[-C--:B------:R-:W-:Y:S01]  /*1540*/  FFMA R122, R41, R11.reuse, R122 ;  /* 0x0000000b297a7223 */ /* 0x080fe2000000007a */
[-C--:B------:R-:W-:Y:S01]  /*1550*/  FFMA R87, R42, R11.reuse, R55 ;  /* 0x0000000b2a577223 */ /* 0x080fe20000000037 */
[----:B------:R-:W-:Y:S01]  /*1560*/  FFMA R96, R43, R11, R96 ;  /* 0x0000000b2b607223 */ /* 0x000fe20000000060 */
[C---:B------:R-:W-:Y:S01]  /*1570*/  FFMA R64, R75.reuse, R41, R64 ;  /* 0x000000294b407223 */ /* 0x040fe20000000040 */
[----:B------:R-:W-:Y:S01]  /*1580*/  FFMA R58, R75, R43, R58 ;  /* 0x0000002b4b3a7223 */ /* 0x000fe2000000003a */
[C---:B------:R-:W-:Y:S01]  /*1590*/  FFMA R11, R40.reuse, R15, R53 ;  /* 0x0000000f280b7223 */ /* 0x040fe20000000035 */
[-C--:B------:R-:W-:Y:S01]  /*15a0*/  FFMA R103, R40, R19.reuse, R103 ;  /* 0x0000001328677223 */ /* 0x080fe20000000067 */
[----:B------:R-:W4:Y:S01]  /*15b0*/  LDS.128 R52, [R5+0x70] ;  /* 0x0000700005347984 */ /* 0x000f220000000c00 */
[-C--:B------:R-:W-:Y:S01]  /*15c0*/  FFMA R72, R41, R19.reuse, R72 ;  /* 0x0000001329487223 */ /* 0x080fe20000000048 */
[-C--:B------:R-:W-:Y:S01]  /*15d0*/  FFMA R95, R42, R19.reuse, R95 ;  /* 0x000000132a5f7223 */ /* 0x080fe2000000005f */
[----:B------:R-:W-:Y:S01]  /*15e0*/  FFMA R8, R43, R19, R8 ;  /* 0x000000132b087223 */ /* 0x000fe20000000008 */
[C---:B------:R-:W-:Y:S01]  /*15f0*/  FFMA R75, R40.reuse, R23, R81 ;  /* 0x00000017284b7223 */ /* 0x040fe20000000051 */
[-C--:B------:R-:W-:Y:S01]  /*1600*/  FFMA R121, R40, R99.reuse, R121 ;  /* 0x0000006328797223 */ /* 0x080fe20000000079 */
[-C--:B------:R-:W-:Y:S01]  /*1610*/  FFMA R124, R41, R99.reuse, R124 ;  /* 0x00000063297c7223 */ /* 0x080fe2000000007c */
[CC--:B------:R-:W-:Y:S01]  /*1620*/  FFMA R117, R42.reuse, R99.reuse, R117 ;  /* 0x000000632a757223 */ /* 0x0c0fe20000000075 */
[----:B------:R-:W-:Y:S01]  /*1630*/  FFMA R10, R43, R99, R12 ;  /* 0x000000632b0a7223 */ /* 0x000fe2000000000c */
[-C--:B------:R-:W-:Y:S01]  /*1640*/  FFMA R18, R41, R23.reuse, R18 ;  /* 0x0000001729127223 */ /* 0x080fe20000000012 */
[-C--:B------:R-:W-:Y:S01]  /*1650*/  FFMA R19, R42, R23.reuse, R77 ;  /* 0x000000172a137223 */ /* 0x080fe2000000004d */
[----:B------:R-:W-:Y:S01]  /*1660*/  FFMA R24, R43, R23, R24 ;  /* 0x000000172b187223 */ /* 0x000fe20000000018 */
[----:B------:R-:W5:Y:S01]  /*1670*/  LDS.128 R80, [R5+0x90] ;  /* 0x0000900005507984 */ /* 0x000f620000000c00 */
[C---:B-1----:R-:W-:Y:S01]  /*1680*/  FFMA R12, R36.reuse, R50, R63 ;  /* 0x00000032240c7223 */ /* 0x042fe2000000003f */
[----:B--2---:R-:W-:-:S02]  /*1690*/  FFMA R20, R36, R34, R61 ;  /* 0x0000002224147223 */ /* 0x004fc4000000003d */
[----:B------:R-:W1:Y:S01]  /*16a0*/  LDS.128 R60, [R5+0xd0] ;  /* 0x0000d000053c7984 */ /* 0x000e620000000c00 */
[C---:B---3--:R-:W-:Y:S01]  /*16b0*/  FFMA R99, R28.reuse, R50, R71 ;  /* 0x000000321c637223 */ /* 0x048fe20000000047 */
[C---:B------:R-:W-:Y:S02]  /*16c0*/  FFMA R23, R28.reuse, R34, R69 ;  /* 0x000000221c177223 */ /* 0x040fe40000000045 */
[----:B------:R-:W2:Y:S01]  /*16d0*/  LDS.128 R68, [R5+0xf0] ;  /* 0x0000f00005447984 */ /* 0x000ea20000000c00 */
[----:B------:R-:W-:Y:S01]  /*16e0*/  FFMA R112, R28, R49, R21 ;  /* 0x000000311c707223 */ /* 0x000fe20000000015 */
[-C--:B------:R-:W-:Y:S01]  /*16f0*/  FFMA R106, R48, R28.reuse, R123 ;  /* 0x0000001c306a7223 */ /* 0x080fe2000000007b */
[----:B------:R-:W-:Y:S01]  /*1700*/  FFMA R92, R28, R51, R92 ;  /* 0x000000331c5c7223 */ /* 0x000fe2000000005c */
[----:B------:R-:W-:Y:S01]  /*1710*/  FFMA R21, R32, R28, R125 ;  /* 0x0000001c20157223 */ /* 0x000fe2000000007d */
[----:B------:R-:W-:Y:S01]  /*1720*/  FFMA R22, R28, R33, R22 ;  /* 0x000000211c167223 */ /* 0x000fe20000000016 */
        /* <DEDUP_REMOVED lines=8> */
[-C--:B------:R-:W-:Y:S01]  /*17b0*/  FFMA R58, R36, R35.reuse, R58 ;  /* 0x00000023243a7223 */ /* 0x080fe2000000003a */
[----:B------:R-:W-:Y:S01]  /*17c0*/  FFMA R28, R28, R35, R14 ;  /* 0x000000231c1c7223 */ /* 0x000fe2000000000e */
[----:B0-----:R-:W-:Y:S01]  /*17d0*/  FFMA R102, R44, R49, R89 ;  /* 0x000000312c667223 */ /* 0x001fe20000000059 */
        /* <DEDUP_REMOVED lines=8> */
[----:B------:R0:W3:Y:S01]  /*1860*/  LDS.128 R76, [R5+0xb0] ;  /* 0x0000b000054c7984 */ /* 0x0000e20000000c00 */
[----:B----4-:R-:W-:Y:S01]  /*1870*/  FFMA R116, R48, R52, R107 ;  /* 0x0000003430747223 */ /* 0x010fe2000000006b */
[C---:B------:R-:W-:Y:S01]  /*1880*/  FFMA R104, R52.reuse, R49, R111 ;  /* 0x0000003134687223 */ /* 0x040fe2000000006f */
[C---:B------:R-:W-:Y:S01]  /*1890*/  FFMA R94, R52.reuse, R50, R109 ;  /* 0x00000032345e7223 */ /* 0x040fe2000000006d */
[----:B------:R-:W-:Y:S01]  /*18a0*/  FFMA R88, R52, R51, R88 ;  /* 0x0000003334587223 */ /* 0x000fe20000000058 */
[----:B------:R-:W-:Y:S01]  /*18b0*/  FFMA R10, R32, R52, R113 ;  /* 0x00000034200a7223 */ /* 0x000fe20000000071 */
[C---:B------:R-:W-:Y:S01]  /*18c0*/  FFMA R122, R52.reuse, R33, R122 ;  /* 0x00000021347a7223 */ /* 0x040fe2000000007a */
[C---:B------:R-:W-:Y:S01]  /*18d0*/  FFMA R87, R52.reuse, R34, R87 ;  /* 0x0000002234577223 */ /* 0x040fe20000000057 */
[----:B------:R-:W-:Y:S01]  /*18e0*/  FFMA R44, R52, R35, R96 ;  /* 0x00000023342c7223 */ /* 0x000fe20000000060 */
[----:B-----5:R-:W-:Y:S01]  /*18f0*/  FFMA R123, R48, R80, R85 ;  /* 0x00000050307b7223 */ /* 0x020fe20000000055 */
[C---:B------:R-:W-:Y:S01]  /*1900*/  FFMA R52, R80.reuse, R51, R74 ;  /* 0x0000003350347223 */ /* 0x040fe2000000004a */
[C---:B------:R-:W-:Y:S01]  /*1910*/  FFMA R97, R80.reuse, R49, R97 ;  /* 0x0000003150617223 */ /* 0x040fe20000000061 */
[----:B------:R-:W-:Y:S01]  /*1920*/  FFMA R96, R80, R50, R101 ;  /* 0x0000003250607223 */ /* 0x000fe20000000065 */
[----:B------:R-:W-:Y:S01]  /*1930*/  FFMA R11, R32, R80, R11 ;  /* 0x00000050200b7223 */ /* 0x000fe2000000000b */
[C---:B------:R-:W-:Y:S01]  /*1940*/  FFMA R120, R80.reuse, R33, R120 ;  /* 0x0000002150787223 */ /* 0x040fe20000000078 */
[CC--:B------:R-:W-:Y:S01]  /*1950*/  FFMA R85, R80.reuse, R34.reuse, R105 ;  /* 0x0000002250557223 */ /* 0x0c0fe20000000069 */
[----:B------:R-:W-:Y:S01]  /*1960*/  FFMA R74, R80, R35, R114 ;  /* 0x00000023504a7223 */ /* 0x000fe20000000072 */
[-C--:B------:R-:W-:Y:S01]  /*1970*/  FFMA R118, R41, R27.reuse, R118 ;  /* 0x0000001b29767223 */ /* 0x080fe20000000076 */
[-C--:B------:R-:W-:Y:S01]  /*1980*/  FFMA R67, R42, R27.reuse, R67 ;  /* 0x0000001b2a437223 */ /* 0x080fe20000000043 */
[----:B------:R-:W-:Y:S01]  /*1990*/  FFMA R108, R43, R27, R108 ;  /* 0x0000001b2b6c7223 */ /* 0x000fe2000000006c */
[C---:B-1----:R-:W-:Y:S01]  /*19a0*/  FFMA R114, R60.reuse, R51, R16 ;  /* 0x000000333c727223 */ /* 0x042fe20000000010 */
[C---:B------:R-:W-:Y:S01]  /*19b0*/  FFMA R80, R60.reuse, R33, R18 ;  /* 0x000000213c507223 */ /* 0x040fe20000000012 */
[----:B0-----:R-:W-:Y:S01]  /*19c0*/  FFMA R5, R60, R34, R19 ;  /* 0x000000223c057223 */ /* 0x001fe20000000013 */
[C---:B--2---:R-:W-:Y:S01]  /*19d0*/  FFMA R119, R48.reuse, R68, R17 ;  /* 0x0000004430777223 */ /* 0x044fe20000000011 */
[----:B------:R-:W0:Y:S04]  /*19e0*/  LDS.128 R40, [R4+0xa00] ;  /* 0x000a000004287984 */ /* 0x000e280000000c00 */
[----:B------:R-:W1:Y:S01]  /*19f0*/  LDS.128 R16, [R4+0xa10] ;  /* 0x000a100004107984 */ /* 0x000e620000000c00 */
[----:B------:R-:W-:Y:S01]  /*1a00*/  FFMA R117, R48, R60, R25 ;  /* 0x0000003c30757223 */ /* 0x000fe20000000019 */
[CC--:B------:R-:W-:Y:S01]  /*1a10*/  FFMA R59, R60.reuse, R49.reuse, R59 ;  /* 0x000000313c3b7223 */ /* 0x0c0fe2000000003b */
[-C--:B------:R-:W-:Y:S01]  /*1a20*/  FFMA R65, R60, R50.reuse, R65 ;  /* 0x000000323c417223 */ /* 0x080fe20000000041 */
[C---:B------:R-:W-:Y:S01]  /*1a30*/  FFMA R57, R68.reuse, R49, R57 ;  /* 0x0000003144397223 */ /* 0x040fe20000000039 */
[----:B------:R-:W-:Y:S01]  /*1a40*/  FFMA R13, R68, R50, R13 ;  /* 0x00000032440d7223 */ /* 0x000fe2000000000d */
[----:B------:R-:W-:Y:S01]  /*1a50*/  FFMA R25, R32, R60, R75 ;  /* 0x0000003c20197223 */ /* 0x000fe2000000004b */
[----:B------:R-:W-:Y:S01]  /*1a60*/  FFMA R24, R60, R35, R24 ;  /* 0x000000233c187223 */ /* 0x000fe20000000018 */
[C---:B------:R-:W-:Y:S01]  /*1a70*/  FFMA R60, R68.reuse, R51, R26 ;  /* 0x00000033443c7223 */ /* 0x040fe2000000001a */
[----:B------:R-:W-:Y:S01]  /*1a80*/  FFMA R118, R68, R33, R118 ;  /* 0x0000002144767223 */ /* 0x000fe20000000076 */
[----:B---3--:R-:W-:Y:S01]  /*1a90*/  FFMA R107, R76, R49, R91 ;  /* 0x000000314c6b7223 */ /* 0x008fe2000000005b */
[-C--:B------:R-:W-:Y:S01]  /*1aa0*/  FFMA R121, R48, R76.reuse, R9 ;  /* 0x0000004c30797223 */ /* 0x080fe20000000009 */
[----:B------:R-:W-:Y:S01]  /*1ab0*/  FFMA R90, R76, R51, R90 ;  /* 0x000000334c5a7223 */ /* 0x000fe2000000005a */
[----:B------:R-:W-:Y:S01]  /*1ac0*/  FFMA R9, R32, R76, R103 ;  /* 0x0000004c20097223 */ /* 0x000fe20000000067 */
[C---:B------:R-:W-:Y:S01]  /*1ad0*/  FFMA R27, R76.reuse, R34, R95 ;  /* 0x000000224c1b7223 */ /* 0x040fe2000000005f */
[C---:B------:R-:W-:Y:S01]  /*1ae0*/  FFMA R8, R76.reuse, R35, R8 ;  /* 0x000000234c087223 */ /* 0x040fe20000000008 */
[C---:B------:R-:W-:Y:S01]  /*1af0*/  FFMA R91, R76.reuse, R50, R93 ;  /* 0x000000324c5b7223 */ /* 0x040fe2000000005d */
[----:B------:R-:W-:Y:S01]  /*1b00*/  FFMA R72, R76, R33, R72 ;  /* 0x000000214c487223 */ /* 0x000fe20000000048 */
[----:B------:R-:W-:Y:S01]  /*1b10*/  FFMA R34, R68, R34, R67 ;  /* 0x0000002244227223 */ /* 0x000fe20000000043 */
[----:B------:R-:W-:Y:S01]  /*1b20*/  FFMA R48, R32, R68, R15 ;  /* 0x0000004420307223 */ /* 0x000fe2000000000f */
[----:B------:R-:W-:Y:S01]  /*1b30*/  FFMA R76, R68, R35, R108 ;  /* 0x00000023444c7223 */ /* 0x000fe2000000006c */
[----:B0-----:R-:W-:Y:S01]  /*1b40*/  FFMA R50, R40, R37, R73 ;  /* 0x0000002528327223 */ /* 0x001fe20000000049 */
        /* <DEDUP_REMOVED lines=9> */
[C---:B-1----:R-:W-:Y:S01]  /*1be0*/  FFMA R33, R37.reuse, R18, R20 ;  /* 0x0000001225217223 */ /* 0x042fe20000000014 */
[-C--:B------:R-:W-:Y:S01]  /*1bf0*/  FFMA R32, R40, R29.reuse, R106 ;  /* 0x0000001d28207223 */ /* 0x080fe2000000006a */
        /* <DEDUP_REMOVED lines=18> */
[C---:B------:R-:W-:Y:S01]  /*1d20*/  FFMA R26, R40.reuse, R45, R110 ;  /* 0x0000002d281a7223 */ /* 0x040fe2000000006e */
[-C--:B------:R-:W-:Y:S01]  /*1d30*/  FFMA R125, R40, R53.reuse, R116 ;  /* 0x00000035287d7223 */ /* 0x080fe20000000074 */
[----:B------:R-:W-:Y:S01]  /*1d40*/  FFMA R95, R42, R53, R94 ;  /* 0x000000352a5f7223 */ /* 0x000fe2000000005e */
[----:B------:R-:W0:Y:S01]  /*1d50*/  LDS.128 R12, [R4+0xc00] ;  /* 0x000c0000040c7984 */ /* 0x000e220000000c00 */
        /* <DEDUP_REMOVED lines=8> */
[C---:B------:R-:W-:Y:S01]  /*1de0*/  FFMA R44, R19.reuse, R53, R44 ;  /* 0x00000035132c7223 */ /* 0x040fe2000000002c */
[C---:B------:R-:W-:Y:S01]  /*1df0*/  FFMA R45, R16.reuse, R81, R11 ;  /* 0x00000051102d7223 */ /* 0x040fe2000000000b */
[-C--:B------:R-:W-:Y:S01]  /*1e00*/  FFMA R53, R16, R77.reuse, R9 ;  /* 0x0000004d10357223 */ /* 0x080fe20000000009 */
[----:B------:R-:W-:-:S02]  /*1e10*/  FFMA R60, R19, R77, R8 ;  /* 0x0000004d133c7223 */ /* 0x000fc40000000008 */
[----:B------:R-:W1:Y:S01]  /*1e20*/  LDS.128 R8, [R4+0xc10] ;  /* 0x000c100004087984 */ /* 0x000e620000000c00 */
        /* <DEDUP_REMOVED lines=8> */
[----:B------:R-:W-:Y:S01]  /*1eb0*/  FFMA R91, R42, R77, R91 ;  /* 0x0000004d2a5b7223 */ /* 0x000fe2000000005b */
[----:B------:R-:W-:Y:S01]  /*1ec0*/  FFMA R81, R16, R61, R25 ;  /* 0x0000003d10517223 */ /* 0x000fe20000000019 */
[CC--:B------:R-:W-:Y:S01]  /*1ed0*/  FFMA R72, R17.reuse, R77.reuse, R72 ;  /* 0x0000004d11487223 */ /* 0x0c0fe20000000048 */
[----:B------:R-:W-:Y:S01]  /*1ee0*/  FFMA R27, R18, R77, R27 ;  /* 0x0000004d121b7223 */ /* 0x000fe2000000001b */
[----:B------:R-:W-:Y:S01]  /*1ef0*/  FFMA R25, R16, R69, R48 ;  /* 0x0000004510197223 */ /* 0x000fe20000000030 */
[-C--:B------:R-:W-:Y:S01]  /*1f00*/  FFMA R80, R17, R61.reuse, R80 ;  /* 0x0000003d11507223 */ /* 0x080fe20000000050 */
[CC--:B------:R-:W-:Y:S01]  /*1f10*/  FFMA R77, R18.reuse, R61.reuse, R5 ;  /* 0x0000003d124d7223 */ /* 0x0c0fe20000000005 */
[----:B------:R-:W-:Y:S01]  /*1f20*/  FFMA R68, R19, R61, R24 ;  /* 0x0000003d13447223 */ /* 0x000fe20000000018 */
[-C--:B------:R-:W-:Y:S01]  /*1f30*/  FFMA R118, R17, R69.reuse, R118 ;  /* 0x0000004511767223 */ /* 0x080fe20000000076 */
[-C--:B------:R-:W-:Y:S01]  /*1f40*/  FFMA R5, R18, R69.reuse, R34 ;  /* 0x0000004512057223 */ /* 0x080fe20000000022 */
        /* <DEDUP_REMOVED lines=34> */
[-C--:B-1----:R-:W-:Y:S01]  /*2170*/  FFMA R21, R8, R30.reuse, R21 ;  /* 0x0000001e08157223 */ /* 0x082fe20000000015 */
[-C--:B------:R-:W-:Y:S01]  /*2180*/  FFMA R22, R9, R30.reuse, R22 ;  /* 0x0000001e09167223 */ /* 0x080fe20000000016 */
[-C--:B------:R-:W-:Y:S01]  /*2190*/  FFMA R23, R10, R30.reuse, R23 ;  /* 0x0000001e0a177223 */ /* 0x080fe20000000017 */
[----:B------:R-:W-:Y:S01]  /*21a0*/  FFMA R28, R11, R30, R28 ;  /* 0x0000001e0b1c7223 */ /* 0x000fe2000000001c */
        /* <DEDUP_REMOVED lines=16> */
[----:B------:R-:W-:-:S02]  /*22b0*/  FFMA R54, R9, R78, R72 ;  /* 0x0000004e09367223 */ /* 0x000fc40000000048 */
[----:B------:R-:W1:Y:S01]  /*22c0*/  LDS.128 R72, [R4+0xe10] ;  /* 0x000e100004487984 */ /* 0x000e620000000c00 */
[C---:B------:R-:W-:Y:S01]  /*22d0*/  FFMA R61, R10.reuse, R78, R27 ;  /* 0x0000004e0a3d7223 */ /* 0x040fe2000000001b */
[C---:B------:R-:W-:Y:S01]  /*22e0*/  FFMA R77, R10.reuse, R62, R77 ;  /* 0x0000003e0a4d7223 */ /* 0x040fe2000000004d */
[----:B------:R-:W-:Y:S01]  /*22f0*/  FFMA R5, R10, R70, R5 ;  /* 0x000000460a057223 */ /* 0x000fe20000000005 */
[C---:B------:R-:W-:Y:S01]  /*2300*/  FFMA R60, R11.reuse, R78, R60 ;  /* 0x0000004e0b3c7223 */ /* 0x040fe2000000003c */
[C---:B------:R-:W-:Y:S01]  /*2310*/  FFMA R68, R11.reuse, R62, R68 ;  /* 0x0000003e0b447223 */ /* 0x040fe20000000044 */
[----:B------:R-:W-:Y:S01]  /*2320*/  FFMA R76, R11, R70, R76 ;  /* 0x000000460b4c7223 */ /* 0x000fe2000000004c */
[C---:B0-----:R-:W-:Y:S01]  /*2330*/  FFMA R10, R39.reuse, R66, R18 ;  /* 0x00000042270a7223 */ /* 0x041fe20000000012 */
        /* <DEDUP_REMOVED lines=9> */
[----:B------:R-:W-:Y:S01]  /*23d0*/  UIADD3 UR5, UPT, UPT, UR5, 0x1, URZ ;  /* 0x0000000105057890 */ /* 0x000fe2000fffe0ff */
[C---:B-1----:R-:W-:Y:S01]  /*23e0*/  FFMA R12, R72.reuse, R39, R13 ;  /* 0x00000027480c7223 */ /* 0x042fe2000000000d */
        /* <DEDUP_REMOVED lines=9> */
[----:B------:R-:W-:-:S02]  /*2480*/  FFMA R30, R74, R47, R89 ;  /* 0x0000002f4a1e7223 */ /* 0x000fc40000000059 */
[----:B------:R-:W0:Y:S01]  /*2490*/  LDC R89, c[0x0][0x39c] ;  /* 0x0000e700ff597b82 */ /* 0x000e220000000800 */
[C---:B------:R-:W-:Y:S01]  /*24a0*/  FFMA R53, R8.reuse, R78, R53 ;  /* 0x0000004e08357223 */ /* 0x040fe20000000035 */
[C---:B------:R-:W-:Y:S01]  /*24b0*/  FFMA R81, R8.reuse, R62, R81 ;  /* 0x0000003e08517223 */ /* 0x040fe20000000051 */
[----:B------:R-:W-:Y:S01]  /*24c0*/  FFMA R69, R8, R70, R25 ;  /* 0x0000004608457223 */ /* 0x000fe20000000019 */
[C---:B------:R-:W-:Y:S01]  /*24d0*/  FFMA R8, R64.reuse, R39, R17 ;  /* 0x0000002740087223 */ /* 0x040fe20000000011 */
[----:B------:R-:W-:Y:S01]  /*24e0*/  UISETP.NE.AND UP0, UPT, UR5, URZ, UPT ;  /* 0x000000ff0500728c */ /* 0x000fe2000bf05270 */
[-C--:B------:R-:W-:Y:S01]  /*24f0*/  FFMA R16, R64, R31.reuse, R16 ;  /* 0x0000001f40107223 */ /* 0x080fe20000000010 */
[----:B------:R-:W-:Y:S01]  /*2500*/  FFMA R17, R65, R31, R112 ;  /* 0x0000001f41117223 */ /* 0x000fe20000000070 */
[----:B------:R-:W-:Y:S01]  /*2510*/  FFMA R31, R75, R47, R36 ;  /* 0x0000002f4b1f7223 */ /* 0x000fe20000000024 */
[C---:B------:R-:W-:Y:S01]  /*2520*/  FFMA R80, R9.reuse, R62, R80 ;  /* 0x0000003e09507223 */ /* 0x040fe20000000050 */
[----:B------:R-:W-:Y:S01]  /*2530*/  FFMA R78, R9, R70, R118 ;  /* 0x00000046094e7223 */ /* 0x000fe20000000076 */
[C---:B------:R-:W-:Y:S01]  /*2540*/  FFMA R36, R72.reuse, R55, R37 ;  /* 0x0000003748247223 */ /* 0x040fe20000000025 */
[----:B------:R-:W-:Y:S01]  /*2550*/  FFMA R9, R39, R65, R114 ;  /* 0x0000004127097223 */ /* 0x000fe20000000072 */
[----:B------:R-:W-:Y:S01]  /*2560*/  FFMA R37, R73, R55, R38 ;  /* 0x0000003749257223 */ /* 0x000fe20000000026 */
[----:B------:R-:W-:Y:S01]  /*2570*/  FFMA R52, R72, R79, R53 ;  /* 0x0000004f48347223 */ /* 0x000fe20000000035 */
[-C--:B------:R-:W-:Y:S01]  /*2580*/  FFMA R32, R64, R55.reuse, R32 ;  /* 0x0000003740207223 */ /* 0x080fe20000000020 */
[-C--:B------:R-:W-:Y:S01]  /*2590*/  FFMA R33, R65, R55.reuse, R108 ;  /* 0x0000003741217223 */ /* 0x080fe2000000006c */
[-C--:B------:R-:W-:Y:S01]  /*25a0*/  FFMA R34, R66, R55.reuse, R34 ;  /* 0x0000003742227223 */ /* 0x080fe20000000022 */
[CC--:B------:R-:W-:Y:S01]  /*25b0*/  FFMA R38, R74.reuse, R55.reuse, R87 ;  /* 0x000000374a267223 */ /* 0x0c0fe20000000057 */
        /* <DEDUP_REMOVED lines=21> */
[-C--:B------:R-:W-:Y:S01]  /*2710*/  FFMA R68, R72, R71.reuse, R69 ;  /* 0x0000004748447223 */ /* 0x080fe20000000045 */
[-C--:B------:R-:W-:Y:S01]  /*2720*/  FFMA R64, R64, R71.reuse, R116 ;  /* 0x0000004740407223 */ /* 0x080fe20000000074 */
[-C--:B------:R-:W-:Y:S01]  /*2730*/  FFMA R65, R65, R71.reuse, R102 ;  /* 0x0000004741417223 */ /* 0x080fe20000000066 */
[----:B------:R-:W-:Y:S01]  /*2740*/  FFMA R66, R66, R71, R96 ;  /* 0x0000004742427223 */ /* 0x000fe20000000060 */
[C---:B------:R-:W-:Y:S01]  /*2750*/  FFMA R45, R73.reuse, R83, R46 ;  /* 0x00000053492d7223 */ /* 0x040fe2000000002e */
[-C--:B------:R-:W-:Y:S01]  /*2760*/  FFMA R69, R73, R71.reuse, R78 ;  /* 0x0000004749457223 */ /* 0x080fe2000000004e */
[C---:B------:R-:W-:Y:S01]  /*2770*/  FFMA R70, R74.reuse, R71, R5 ;  /* 0x000000474a467223 */ /* 0x040fe20000000005 */
[-C--:B------:R-:W-:Y:S01]  /*2780*/  FFMA R46, R74, R83.reuse, R85 ;  /* 0x000000534a2e7223 */ /* 0x080fe20000000055 */
[C---:B------:R-:W-:Y:S01]  /*2790*/  FFMA R47, R75.reuse, R83, R82 ;  /* 0x000000534b2f7223 */ /* 0x040fe20000000052 */
[----:B------:R-:W-:Y:S01]  /*27a0*/  FFMA R71, R75, R71, R76 ;  /* 0x000000474b477223 */ /* 0x000fe2000000004c */
[----:B0-----:R-:W-:-:S02]  /*27b0*/  LEA R2, R89, R2, 0x3 ;  /* 0x0000000259027211 */ /* 0x001fc400078e18ff */
[----:B------:R-:W-:Y:S01]  /*27c0*/  IADD3 R6, PT, PT, R6, 0x8, RZ ;  /* 0x0000000806067810 */ /* 0x000fe20007ffe0ff */
[----:B------:R-:W-:Y:S06]  /*27d0*/  BAR.SYNC.DEFER_BLOCKING 0x0 ;  /* 0x0000000000007b1d */ /* 0x000fec0000010000 */
[----:B------:R-:W-:Y:S05]  /*27e0*/  BRA.U UP0, `(.L_x_7) ;  /* 0xffffffdd001c7547 */ /* 0x000fea000b83ffff */
.L_x_6:
        /* <DEDUP_REMOVED lines=8> */
[----:B--2---:R-:W-:-:S04]  /*2870*/  IMAD R3, R0, R81, R3 ;  /* 0x0000005100037224 */ /* 0x004fc800078e0203 */
[----:B----4-:R-:W-:-:S05]  /*2880*/  IMAD.WIDE R2, R3, 0x4, R4 ;  /* 0x0000000403027825 */ /* 0x010fca00078e0204 */
[----:B0-----:R0:W-:Y:S01]  /*2890*/  STG.E.128 desc[UR10][R2.64], R8 ;  /* 0x0000000802007986 */ /* 0x0011e2000c101d0a */
[----:B------:R-:W-:-:S03]  /*28a0*/  IMAD.WIDE R4, R81, 0x4, R2 ;  /* 0x0000000451047825 */ /* 0x000fc600078e0202 */
[----:B------:R-:W-:Y:S01]  /*28b0*/  STG.E.128 desc[UR10][R2.64+0x10], R12 ;  /* 0x0000100c02007986 */ /* 0x000fe2000c101d0a */
[----:B------:R-:W-:-:S03]  /*28c0*/  IMAD.WIDE R6, R81, 0x4, R4 ;  /* 0x0000000451067825 */ /* 0x000fc600078e0204 */
[----:B------:R-:W-:Y:S04]  /*28d0*/  STG.E.128 desc[UR10][R4.64], R16 ;  /* 0x0000001004007986 */ /* 0x000fe8000c101d0a */
[----:B------:R-:W-:Y:S01]  /*28e0*/  STG.E.128 desc[UR10][R4.64+0x10], R20 ;  /* 0x0000101404007986 */ /* 0x000fe2000c101d0a */
        /* <DEDUP_REMOVED lines=10> */
[----:B0-----:R-:W-:-:S03]  /*2990*/  IMAD.WIDE R8, R81, 0x4, R78 ;  /* 0x0000000451087825 */ /* 0x001fc600078e024e */
[----:B------:R-:W-:Y:S04]  /*29a0*/  STG.E.128 desc[UR10][R76.64], R48 ;  /* 0x000000304c007986 */ /* 0x000fe8000c101d0a */
[----:B------:R-:W-:Y:S04]  /*29b0*/  STG.E.128 desc[UR10][R76.64+0x10], R52 ;  /* 0x000010344c007986 */ /* 0x000fe8000c101d0a */
[----:B------:R-:W-:Y:S04]  /*29c0*/  STG.E.128 desc[UR10][R78.64], R56 ;  /* 0x000000384e007986 */ /* 0x000fe8000c101d0a */
[----:B------:R-:W-:Y:S04]  /*29d0*/  STG.E.128 desc[UR10][R78.64+0x10], R60 ;  /* 0x0000103c4e007986 */ /* 0x000fe8000c101d0a */
[----:B------:R-:W-:Y:S04]  /*29e0*/  STG.E.128 desc[UR10][R8.64], R64 ;  /* 0x0000004008007986 */ /* 0x000fe8000c101d0a */
[----:B------:R-:W-:Y:S01]  /*29f0*/  STG.E.128 desc[UR10][R8.64+0x10], R68 ;  /* 0x0000104408007986 */ /* 0x000fe2000c101d0a */
[----:B------:R-:W-:Y:S05]  /*2a00*/  EXIT ;  /* 0x000000000000794d */ /* 0x000fea0003800000 */
.L_x_8:
        /* <DEDUP_REMOVED lines=15> */
.L_x_16:


//--------------------- .text._ZN5sgemm10naiveSgemmEPfS0_S0_iii --------------------------
	.section	.text._ZN5sgemm10naiveSgemmEPfS0_S0_iii,"ax",@progbits
	.align	128
        .global         _ZN5sgemm10naiveSgemmEPfS0_S0_iii
        .type           _ZN5sgemm10naiveSgemmEPfS0_S0_iii,@function
        .size           _ZN5sgemm10naiveSgemmEPfS0_S0_iii,(.L_x_17 - _ZN5sgemm10naiveSgemmEPfS0_S0_iii)
        .other          _ZN5sgemm10naiveSgemmEPfS0_S0_iii,@"STO_CUDA_ENTRY STV_DEFAULT"
_ZN5sgemm10naiveSgemmEPfS0_S0_iii:
.text._ZN5sgemm10naiveSgemmEPfS0_S0_iii:
[----:B------:R-:W-:Y:S01]  /*0000*/  LDC R1, c[0x0][0x37c] ;  /* 0x0000df00ff017b82 */ /* 0x000fe20000000800 */
[----:B------:R-:W0:Y:S07]  /*0010*/  S2R R7, SR_TID.Y ;  /* 0x0000000000077919 */ /* 0x000e2e0000002200 */
[----:B------:R-:W1:Y:S01]  /*0020*/  LDC R18, c[0x0][0x360] ;  /* 0x0000d800ff127b82 */ /* 0x000e620000000800 */
[----:B------:R-:W1:Y:S07]  /*0030*/  S2R R5, SR_TID.X ;  /* 0x0000000000057919 */ /* 0x000e6e0000002100 */
[----:B------:R-:W0:Y:S08]  /*0040*/  S2UR UR5, SR_CTAID.Y ;  /* 0x00000000000579c3 */ /* 0x000e300000002600 */
[----:B------:R-:W0:Y:S08]  /*0050*/  LDC R0, c[0x0][0x364] ;  /* 0x0000d900ff007b82 */ /* 0x000e300000000800 */
[----:B------:R-:W1:Y:S08]  /*0060*/  S2UR UR4, SR_CTAID.X ;  /* 0x00000000000479c3 */ /* 0x000e700000002500 */
[----:B------:R-:W2:Y:S01]  /*0070*/  LDC.64 R2, c[0x0][0x398] ;  /* 0x0000e600ff027b82 */ /* 0x000ea20000000a00 */
[----:B0-----:R-:W-:-:S02]  /*0080*/  IMAD R0, R0, UR5, R7 ;  /* 0x0000000500007c24 */ /* 0x001fc4000f8e0207 */
[----:B-1----:R-:W-:-:S03]  /*0090*/  IMAD R18, R18, UR4, R5 ;  /* 0x0000000412127c24 */ /* 0x002fc6000f8e0205 */
[----:B--2---:R-:W-:-:S04]  /*00a0*/  ISETP.GE.AND P0, PT, R0, R2, PT ;  /* 0x000000020000720c */ /* 0x004fc80003f06270 */
[----:B------:R-:W-:-:S13]  /*00b0*/  ISETP.GE.OR P0, PT, R18, R3, P0 ;  /* 0x000000031200720c */ /* 0x000fda0000706670 */
[----:B------:R-:W-:Y:S05]  /*00c0*/  @P0 EXIT ;  /* 0x000000000000094d */ /* 0x000fea0003800000 */
[----:B------:R-:W0:Y:S01]  /*00d0*/  LDC R19, c[0x0][0x3a0] ;  /* 0x0000e800ff137b82 */ /* 0x000e220000000800 */
[----:B------:R-:W1:Y:S01]  /*00e0*/  LDCU.64 UR4, c[0x0][0x358] ;  /* 0x00006b00ff0477ac */ /* 0x000e620008000a00 */
[----:B------:R-:W-:Y:S01]  /*00f0*/  HFMA2 R24, -RZ, RZ, 0, 0 ;  /* 0x00000000ff187431 */ /* 0x000fe200000001ff */
[----:B0-----:R-:W-:-:S13]  /*0100*/  ISETP.GE.AND P0, PT, R19, 0x1, PT ;  /* 0x000000011300780c */ /* 0x001fda0003f06270 */
[----:B-1----:R-:W-:Y:S05]  /*0110*/  @!P0 BRA `(.L_x_9) ;  /* 0x0000000400e08947 */ /* 0x002fea0003800000 */
[C---:B------:R-:W-:Y:S01]  /*0120*/  ISETP.GE.U32.AND P1, PT, R19.reuse, 0x8, PT ;  /* 0x000000081300780c */ /* 0x040fe20003f26070 */
[----:B------:R-:W-:Y:S01]  /*0130*/  IMAD R20, R0, R19, RZ ;  /* 0x0000001300147224 */ /* 0x000fe200078e02ff */
[----:B------:R-:W-:Y:S02]  /*0140*/  LOP3.LUT R27, R19, 0x7, RZ, 0xc0, !PT ;  /* 0x00000007131b7812 */ /* 0x000fe400078ec0ff */
[----:B------:R-:W-:Y:S02]  /*0150*/  MOV R24, RZ ;  /* 0x000000ff00187202 */ /* 0x000fe40000000f00 */
[----:B------:R-:W-:Y:S02]  /*0160*/  ISETP.NE.AND P0, PT, R27, RZ, PT ;  /* 0x000000ff1b00720c */ /* 0x000fe40003f05270 */
[----:B------:R-:W-:-:S05]  /*0170*/  MOV R21, RZ ;  /* 0x000000ff00157202 */ /* 0x000fca0000000f00 */
[----:B------:R-:W-:Y:S06]  /*0180*/  @!P1 BRA `(.L_x_10) ;  /* 0x0000000000c49947 */ /* 0x000fec0003800000 */
[----:B------:R-:W0:Y:S01]  /*0190*/  LDC.64 R4, c[0x0][0x380] ;  /* 0x0000e000ff047b82 */ /* 0x000e220000000a00 */
[----:B------:R-:W-:Y:S02]  /*01a0*/  LOP3.LUT R21, R19, 0x7ffffff8, RZ, 0xc0, !PT ;  /* 0x7ffffff813157812 */ /* 0x000fe400078ec0ff */
[----:B------:R-:W-:Y:S02]  /*01b0*/  MOV R24, RZ ;  /* 0x000000ff00187202 */ /* 0x000fe40000000f00 */
[----:B------:R-:W-:Y:S02]  /*01c0*/  MOV R2, R18 ;  /* 0x0000001200027202 */ /* 0x000fe40000000f00 */
[----:B------:R-:W-:Y:S01]  /*01d0*/  IADD3 R22, PT, PT, -R21, RZ, RZ ;  /* 0x000000ff15167210 */ /* 0x000fe20007ffe1ff */
[----:B0-----:R-:W-:-:S03]  /*01e0*/  IMAD.WIDE.U32 R4, R20, 0x4, R4 ;  /* 0x0000000414047825 */ /* 0x001fc600078e0004 */
[----:B------:R-:W-:-:S04]  /*01f0*/  IADD3 R6, P1, PT, R4, 0x10, RZ ;  /* 0x0000001004067810 */ /* 0x000fc80007f3e0ff */
[----:B------:R-:W-:-:S09]  /*0200*/  IADD3.X R7, PT, PT, RZ, R5, RZ, P1, !PT ;  /* 0x00000005ff077210 */ /* 0x000fd20000ffe4ff */
.L_x_11:
[----:B------:R-:W0:Y:S01]  /*0210*/  LDC.64 R16, c[0x0][0x388] ;  /* 0x0000e200ff107b82 */ /* 0x000e220000000a00 */
[----:B------:R-:W-:Y:S02]  /*0220*/  MOV R4, R6 ;  /* 0x0000000600047202 */ /* 0x000fe40000000f00 */
[----:B------:R-:W-:-:S05]  /*0230*/  MOV R5, R7 ;  /* 0x0000000700057202 */ /* 0x000fca0000000f00 */
[----:B------:R-:W2:Y:S04]  /*0240*/  LDG.E.CONSTANT R25, desc[UR4][R4.64+-0x10] ;  /* 0xfffff00404197981 */ /* 0x000ea8000c1e9900 */
[----:B------:R-:W3:Y:S04]  /*0250*/  LDG.E.CONSTANT R23, desc[UR4][R4.64+-0xc] ;  /* 0xfffff40404177981 */ /* 0x000ee8000c1e9900 */
[----:B------:R-:W4:Y:S04]  /*0260*/  LDG.E.CONSTANT R29, desc[UR4][R4.64+-0x8] ;  /* 0xfffff804041d7981 */ /* 0x000f28000c1e9900 */
[----:B------:R-:W5:Y:S01]  /*0270*/  LDG.E.CONSTANT R28, desc[UR4][R4.64+-0x4] ;  /* 0xfffffc04041c7981 */ /* 0x000f62000c1e9900 */
[----:B0-----:R-:W-:-:S05]  /*0280*/  IMAD.WIDE R16, R2, 0x4, R16 ;  /* 0x0000000402107825 */ /* 0x001fca00078e0210 */
[----:B------:R0:W2:Y:S01]  /*0290*/  LDG.E.CONSTANT R26, desc[UR4][R16.64] ;  /* 0x00000004101a7981 */ /* 0x0000a2000c1e9900 */
[----:B------:R-:W-:-:S04]  /*02a0*/  IMAD.WIDE R14, R3, 0x4, R16 ;  /* 0x00000004030e7825 */ /* 0x000fc800078e0210 */
[C---:B------:R-:W-:Y:S02]  /*02b0*/  IMAD.WIDE R6, R3.reuse, 0x4, R14 ;  /* 0x0000000403067825 */ /* 0x040fe400078e020e */
[----:B------:R-:W3:Y:S02]  /*02c0*/  LDG.E.CONSTANT R14, desc[UR4][R14.64] ;  /* 0x000000040e0e7981 */ /* 0x000ee4000c1e9900 */
[C---:B------:R-:W-:Y:S02]  /*02d0*/  IMAD.WIDE R10, R3.reuse, 0x4, R6 ;  /* 0x00000004030a7825 */ /* 0x040fe400078e0206 */
[----:B------:R-:W4:Y:S02]  /*02e0*/  LDG.E.CONSTANT R6, desc[UR4][R6.64] ;  /* 0x0000000406067981 */ /* 0x000f24000c1e9900 */
[C---:B------:R-:W-:Y:S02]  /*02f0*/  IMAD.WIDE R8, R3.reuse, 0x4, R10 ;  /* 0x0000000403087825 */ /* 0x040fe400078e020a */
[----:B------:R-:W5:Y:S02]  /*0300*/  LDG.E.CONSTANT R10, desc[UR4][R10.64] ;  /* 0x000000040a0a7981 */ /* 0x000f64000c1e9900 */
[----:B------:R-:W-:-:S02]  /*0310*/  IMAD.WIDE R12, R3, 0x4, R8 ;  /* 0x00000004030c7825 */ /* 0x000fc400078e0208 */
[----:B------:R-:W5:Y:S04]  /*0320*/  LDG.E.CONSTANT R7, desc[UR4][R4.64] ;  /* 0x0000000404077981 */ /* 0x000f68000c1e9900 */
[----:B------:R-:W5:Y:S01]  /*0330*/  LDG.E.CONSTANT R8, desc[UR4][R8.64] ;  /* 0x0000000408087981 */ /* 0x000f62000c1e9900 */
[----:B0-----:R-:W-:-:S03]  /*0340*/  IMAD.WIDE R16, R3, 0x4, R12 ;  /* 0x0000000403107825 */ /* 0x001fc600078e020c */
[----:B------:R-:W5:Y:S04]  /*0350*/  LDG.E.CONSTANT R12, desc[UR4][R12.64] ;  /* 0x000000040c0c7981 */ /* 0x000f68000c1e9900 */
[----:B------:R-:W5:Y:S04]  /*0360*/  LDG.E.CONSTANT R15, desc[UR4][R16.64] ;  /* 0x00000004100f7981 */ /* 0x000f68000c1e9900 */
[----:B------:R-:W5:Y:S04]  /*0370*/  LDG.E.CONSTANT R9, desc[UR4][R4.64+0x4] ;  /* 0x0000040404097981 */ /* 0x000f68000c1e9900 */
[----:B------:R-:W5:Y:S01]  /*0380*/  LDG.E.CONSTANT R11, desc[UR4][R4.64+0xc] ;  /* 0x00000c04040b7981 */ /* 0x000f62000c1e9900 */
[----:B--2---:R-:W-:Y:S01]  /*0390*/  FFMA R26, R25, R26, R24 ;  /* 0x0000001a191a7223 */ /* 0x004fe20000000018 */
[----:B------:R-:W-:-:S02]  /*03a0*/  IMAD.WIDE R24, R3, 0x4, R16 ;  /* 0x0000000403187825 */ /* 0x000fc400078e0210 */
[----:B------:R-:W2:Y:S04]  /*03b0*/  LDG.E.CONSTANT R16, desc[UR4][R4.64+0x8] ;  /* 0x0000080404107981 */ /* 0x000ea8000c1e9900 */
[----:B------:R-:W2:Y:S01]  /*03c0*/  LDG.E.CONSTANT R24, desc[UR4][R24.64] ;  /* 0x0000000418187981 */ /* 0x000ea2000c1e9900 */
[----:B---3--:R-:W-:Y:S01]  /*03d0*/  FFMA R14, R23, R14, R26 ;  /* 0x0000000e170e7223 */ /* 0x008fe2000000001a */
[----:B------:R-:W-:-:S03]  /*03e0*/  IADD3 R22, PT, PT, R22, 0x8, RZ ;  /* 0x0000000816167810 */ /* 0x000fc60007ffe0ff */
[----:B----4-:R-:W-:Y:S01]  /*03f0*/  FFMA R29, R29, R6, R14 ;  /* 0x000000061d1d7223 */ /* 0x010fe2000000000e */
[----:B------:R-:W-:-:S03]  /*0400*/  ISETP.NE.AND P1, PT, R22, RZ, PT ;  /* 0x000000ff1600720c */ /* 0x000fc60003f25270 */
[----:B-----5:R-:W-:Y:S01]  /*0410*/  FFMA R10, R28, R10, R29 ;  /* 0x0000000a1c0a7223 */ /* 0x020fe2000000001d */
[----:B------:R-:W-:-:S03]  /*0420*/  IADD3 R6, P2, PT, R4, 0x20, RZ ;  /* 0x0000002004067810 */ /* 0x000fc60007f5e0ff */
[----:B------:R-:W-:Y:S01]  /*0430*/  FFMA R8, R7, R8, R10 ;  /* 0x0000000807087223 */ /* 0x000fe2000000000a */
[----:B------:R-:W-:Y:S02]  /*0440*/  IADD3.X R7, PT, PT, RZ, R5, RZ, P2, !PT ;  /* 0x00000005ff077210 */ /* 0x000fe400017fe4ff */
[----:B------:R-:W-:Y:S01]  /*0450*/  LEA R2, R3, R2, 0x3 ;  /* 0x0000000203027211 */ /* 0x000fe200078e18ff */
[----:B------:R-:W-:-:S04]  /*0460*/  FFMA R9, R9, R12, R8 ;  /* 0x0000000c09097223 */ /* 0x000fc80000000008 */
[----:B--2---:R-:W-:-:S04]  /*0470*/  FFMA R16, R16, R15, R9 ;  /* 0x0000000f10107223 */ /* 0x004fc80000000009 */
[----:B------:R-:W-:Y:S01]  /*0480*/  FFMA R24, R11, R24, R16 ;  /* 0x000000180b187223 */ /* 0x000fe20000000010 */
[----:B------:R-:W-:Y:S06]  /*0490*/  @P1 BRA `(.L_x_11) ;  /* 0xfffffffc005c1947 */ /* 0x000fec000383ffff */
.L_x_10:
[----:B------:R-:W-:Y:S05]  /*04a0*/  @!P0 BRA `(.L_x_9) ;  /* 0x0000000000fc8947 */ /* 0x000fea0003800000 */
[----:B------:R-:W-:Y:S02]  /*04b0*/  ISETP.GE.U32.AND P1, PT, R27, 0x4, PT ;  /* 0x000000041b00780c */ /* 0x000fe40003f26070 */
[----:B------:R-:W-:-:S04]  /*04c0*/  LOP3.LUT R2, R19, 0x3, RZ, 0xc0, !PT ;  /* 0x0000000313027812 */ /* 0x000fc800078ec0ff */
[----:B------:R-:W-:-:S07]  /*04d0*/  ISETP.NE.AND P0, PT, R2, RZ, PT ;  /* 0x000000ff0200720c */ /* 0x000fce0003f05270 */
[----:B------:R-:W-:Y:S06]  /*04e0*/  @!P1 BRA `(.L_x_12) ;  /* 0x00000000006c9947 */ /* 0x000fec0003800000 */
[----:B------:R-:W0:Y:S01]  /*04f0*/  LDC.64 R6, c[0x0][0x388] ;  /* 0x0000e200ff067b82 */ /* 0x000e220000000a00 */
[----:B------:R-:W1:Y:S01]  /*0500*/  LDCU.64 UR6, c[0x0][0x380] ;  /* 0x00007000ff0677ac */ /* 0x000e620008000a00 */
[----:B------:R-:W-:Y:S01]  /*0510*/  IMAD R9, R21, R3, R18 ;  /* 0x0000000315097224 */ /* 0x000fe200078e0212 */
[CC--:B------:R-:W-:Y:S02]  /*0520*/  IADD3 R5, PT, PT, R20.reuse, R21.reuse, RZ ;  /* 0x0000001514057210 */ /* 0x0c0fe40007ffe0ff */
[----:B------:R-:W-:-:S03]  /*0530*/  IADD3 R10, P1, PT, R20, R21, RZ ;  /* 0x00000015140a7210 */ /* 0x000fc60007f3e0ff */
[----:B------:R-:W2:Y:S01]  /*0540*/  LDC.64 R14, c[0x0][0x380] ;  /* 0x0000e000ff0e7b82 */ /* 0x000ea20000000a00 */
[----:B0-----:R-:W-:-:S04]  /*0550*/  IMAD.WIDE R6, R9, 0x4, R6 ;  /* 0x0000000409067825 */ /* 0x001fc800078e0206 */
[----:B------:R-:W-:Y:S02]  /*0560*/  IMAD.WIDE R8, R3, 0x4, R6 ;  /* 0x0000000403087825 */ /* 0x000fe400078e0206 */
[----:B------:R-:W3:Y:S02]  /*0570*/  LDG.E.CONSTANT R6, desc[UR4][R6.64] ;  /* 0x0000000406067981 */ /* 0x000ee4000c1e9900 */
[----:B--2---:R-:W-:Y:S01]  /*0580*/  IMAD.WIDE.U32 R14, R5, 0x4, R14 ;  /* 0x00000004050e7825 */ /* 0x004fe200078e000e */
[----:B------:R-:W-:Y:S02]  /*0590*/  IADD3.X R5, PT, PT, RZ, RZ, RZ, P1, !PT ;  /* 0x000000ffff057210 */ /* 0x000fe40000ffe4ff */
[----:B-1----:R-:W-:-:S03]  /*05a0*/  LEA R4, P1, R10, UR6, 0x2 ;  /* 0x000000060a047c11 */ /* 0x002fc6000f8210ff */
[----:B------:R-:W3:Y:S01]  /*05b0*/  LDG.E.CONSTANT R15, desc[UR4][R14.64] ;  /* 0x000000040e0f7981 */ /* 0x000ee2000c1e9900 */
[----:B------:R-:W-:Y:S01]  /*05c0*/  LEA.HI.X R5, R10, UR7, R5, 0x2, P1 ;  /* 0x000000070a057c11 */ /* 0x000fe200088f1405 */
[C---:B------:R-:W-:Y:S02]  /*05d0*/  IMAD.WIDE R10, R3.reuse, 0x4, R8 ;  /* 0x00000004030a7825 */ /* 0x040fe400078e0208 */
[----:B------:R-:W2:Y:S04]  /*05e0*/  LDG.E.CONSTANT R8, desc[UR4][R8.64] ;  /* 0x0000000408087981 */ /* 0x000ea8000c1e9900 */
[----:B------:R-:W2:Y:S01]  /*05f0*/  LDG.E.CONSTANT R17, desc[UR4][R4.64+0x4] ;  /* 0x0000040404117981 */ /* 0x000ea2000c1e9900 */
[----:B------:R-:W-:-:S03]  /*0600*/  IMAD.WIDE R12, R3, 0x4, R10 ;  /* 0x00000004030c7825 */ /* 0x000fc600078e020a */
[----:B------:R-:W4:Y:S04]  /*0610*/  LDG.E.CONSTANT R22, desc[UR4][R10.64] ;  /* 0x000000040a167981 */ /* 0x000f28000c1e9900 */
[----:B------:R-:W4:Y:S04]  /*0620*/  LDG.E.CONSTANT R16, desc[UR4][R4.64+0x8] ;  /* 0x0000080404107981 */ /* 0x000f28000c1e9900 */
[----:B------:R-:W5:Y:S04]  /*0630*/  LDG.E.CONSTANT R23, desc[UR4][R4.64+0xc] ;  /* 0x00000c0404177981 */ /* 0x000f68000c1e9900 */
[----:B------:R-:W5:Y:S01]  /*0640*/  LDG.E.CONSTANT R12, desc[UR4][R12.64] ;  /* 0x000000040c0c7981 */ /* 0x000f62000c1e9900 */
[----:B------:R-:W-:Y:S01]  /*0650*/  IADD3 R21, PT, PT, R21, 0x4, RZ ;  /* 0x0000000415157810 */ /* 0x000fe20007ffe0ff */
[----:B---3--:R-:W-:-:S04]  /*0660*/  FFMA R24, R15, R6, R24 ;  /* 0x000000060f187223 */ /* 0x008fc80000000018 */
[----:B--2---:R-:W-:-:S04]  /*0670*/  FFMA R17, R17, R8, R24 ;  /* 0x0000000811117223 */ /* 0x004fc80000000018 */
[----:B----4-:R-:W-:-:S04]  /*0680*/  FFMA R16, R16, R22, R17 ;  /* 0x0000001610107223 */ /* 0x010fc80000000011 */
[----:B-----5:R-:W-:-:S07]  /*0690*/  FFMA R24, R23, R12, R16 ;  /* 0x0000000c17187223 */ /* 0x020fce0000000010 */
.L_x_12:
[----:B------:R-:W-:Y:S05]  /*06a0*/  @!P0 BRA `(.L_x_9) ;  /* 0x00000000007c8947 */ /* 0x000fea0003800000 */
[----:B------:R-:W-:Y:S01]  /*06b0*/  ISETP.NE.AND P1, PT, R2, 0x1, PT ;  /* 0x000000010200780c */ /* 0x000fe20003f25270 */
[----:B------:R-:W0:Y:S01]  /*06c0*/  LDC.64 R12, c[0x0][0x380] ;  /* 0x0000e000ff0c7b82 */ /* 0x000e220000000a00 */
[----:B------:R-:W-:-:S04]  /*06d0*/  LOP3.LUT R19, R19, 0x1, RZ, 0xc0, !PT ;  /* 0x0000000113137812 */ /* 0x000fc800078ec0ff */
[----:B------:R-:W-:-:S03]  /*06e0*/  ISETP.NE.U32.AND P0, PT, R19, 0x1, PT ;  /* 0x000000011300780c */ /* 0x000fc60003f05070 */
[----:B------:R-:W1:Y:S04]  /*06f0*/  LDC.64 R10, c[0x0][0x388] ;  /* 0x0000e200ff0a7b82 */ /* 0x000e680000000a00 */
[CC--:B------:R-:W-:Y:S02]  /*0700*/  @P1 IADD3 R15, PT, PT, R20.reuse, R21.reuse, RZ ;  /* 0x00000015140f1210 */ /* 0x0c0fe40007ffe0ff */
[----:B------:R-:W-:Y:S02]  /*0710*/  @P1 IADD3 R2, P2, PT, R20, R21, RZ ;  /* 0x0000001514021210 */ /* 0x000fe40007f5e0ff */
[----:B------:R-:W2:Y:S02]  /*0720*/  @P1 LDC.64 R4, c[0x0][0x380] ;  /* 0x0000e000ff041b82 */ /* 0x000ea40000000a00 */
[----:B------:R-:W-:-:S06]  /*0730*/  @P1 IADD3.X R14, PT, PT, RZ, RZ, RZ, P2, !PT ;  /* 0x000000ffff0e1210 */ /* 0x000fcc00017fe4ff */
[----:B------:R-:W3:Y:S01]  /*0740*/  LDC.64 R6, c[0x0][0x380] ;  /* 0x0000e000ff067b82 */ /* 0x000ee20000000a00 */
[----:B0-----:R-:W-:-:S04]  /*0750*/  @P1 IMAD.WIDE.U32 R12, R15, 0x4, R12 ;  /* 0x000000040f0c1825 */ /* 0x001fc800078e000c */
[C---:B------:R-:W-:Y:S01]  /*0760*/  @P1 IMAD R15, R21.reuse, R3, R18 ;  /* 0x00000003150f1224 */ /* 0x040fe200078e0212 */
[----:B------:R-:W-:Y:S01]  /*0770*/  @P1 IADD3 R21, PT, PT, R21, 0x2, RZ ;  /* 0x0000000215151810 */ /* 0x000fe20007ffe0ff */
[----:B------:R-:W4:Y:S01]  /*0780*/  @P1 LDG.E.CONSTANT R13, desc[UR4][R12.64] ;  /* 0x000000040c0d1981 */ /* 0x000f22000c1e9900 */
[----:B------:R-:W0:Y:S01]  /*0790*/  LDC.64 R8, c[0x0][0x388] ;  /* 0x0000e200ff087b82 */ /* 0x000e220000000a00 */
[----:B-1----:R-:W-:Y:S01]  /*07a0*/  @P1 IMAD.WIDE R10, R15, 0x4, R10 ;  /* 0x000000040f0a1825 */ /* 0x002fe200078e020a */
[----:B------:R-:W-:Y:S02]  /*07b0*/  @!P0 IADD3 R17, PT, PT, R20, R21, RZ ;  /* 0x0000001514118210 */ /* 0x000fe40007ffe0ff */
[----:B--2---:R-:W-:Y:S01]  /*07c0*/  @P1 LEA R4, P2, R2, R4, 0x2 ;  /* 0x0000000402041211 */ /* 0x004fe200078410ff */
[----:B------:R-:W-:-:S03]  /*07d0*/  @!P0 IMAD R21, R21, R3, R18 ;  /* 0x0000000315158224 */ /* 0x000fc600078e0212 */
[----:B------:R-:W-:Y:S01]  /*07e0*/  @P1 LEA.HI.X R5, R2, R5, R14, 0x2, P2 ;  /* 0x0000000502051211 */ /* 0x000fe200010f140e */
[----:B------:R-:W-:Y:S01]  /*07f0*/  @P1 IMAD.WIDE R14, R3, 0x4, R10 ;  /* 0x00000004030e1825 */ /* 0x000fe200078e020a */
[----:B------:R-:W4:Y:S03]  /*0800*/  @P1 LDG.E.CONSTANT R2, desc[UR4][R10.64] ;  /* 0x000000040a021981 */ /* 0x000f26000c1e9900 */
[----:B---3--:R-:W-:Y:S01]  /*0810*/  @!P0 IMAD.WIDE.U32 R6, R17, 0x4, R6 ;  /* 0x0000000411068825 */ /* 0x008fe200078e0006 */
[----:B------:R-:W2:Y:S04]  /*0820*/  @P1 LDG.E.CONSTANT R5, desc[UR4][R4.64+0x4] ;  /* 0x0000040404051981 */ /* 0x000ea8000c1e9900 */
[----:B------:R-:W2:Y:S01]  /*0830*/  @P1 LDG.E.CONSTANT R14, desc[UR4][R14.64] ;  /* 0x000000040e0e1981 */ /* 0x000ea2000c1e9900 */
[----:B0-----:R-:W-:-:S03]  /*0840*/  @!P0 IMAD.WIDE R8, R21, 0x4, R8 ;  /* 0x0000000415088825 */ /* 0x001fc600078e0208 */
[----:B------:R-:W3:Y:S04]  /*0850*/  @!P0 LDG.E.CONSTANT R7, desc[UR4][R6.64] ;  /* 0x0000000406078981 */ /* 0x000ee8000c1e9900 */
[----:B------:R-:W3:Y:S01]  /*0860*/  @!P0 LDG.E.CONSTANT R8, desc[UR4][R8.64] ;  /* 0x0000000408088981 */ /* 0x000ee2000c1e9900 */
[----:B----4-:R-:W-:-:S04]  /*0870*/  @P1 FFMA R2, R13, R2, R24 ;  /* 0x000000020d021223 */ /* 0x010fc80000000018 */
[----:B--2---:R-:W-:-:S04]  /*0880*/  @P1 FFMA R24, R5, R14, R2 ;  /* 0x0000000e05181223 */ /* 0x004fc80000000002 */
[----:B---3--:R-:W-:-:S07]  /*0890*/  @!P0 FFMA R24, R7, R8, R24 ;  /* 0x0000000807188223 */ /* 0x008fce0000000018 */
.L_x_9:
[----:B------:R-:W0:Y:S01]  /*08a0*/  LDC.64 R4, c[0x0][0x390] ;  /* 0x0000e400ff047b82 */ /* 0x000e220000000a00 */
[----:B------:R-:W-:-:S04]  /*08b0*/  IMAD R3, R0, R3, R18 ;  /* 0x0000000300037224 */ /* 0x000fc800078e0212 */
[----:B0-----:R-:W-:-:S05]  /*08c0*/  IMAD.WIDE R2, R3, 0x4, R4 ;  /* 0x0000000403027825 */ /* 0x001fca00078e0204 */
[----:B------:R-:W-:Y:S01]  /*08d0*/  STG.E desc[UR4][R2.64], R24 ;  /* 0x0000001802007986 */ /* 0x000fe2000c101904 */
[----:B------:R-:W-:Y:S05]  /*08e0*/  EXIT ;  /* 0x000000000000794d */ /* 0x000fea0003800000 */
.L_x_13:
        /* <DEDUP_REMOVED lines=9> */
.L_x_17:


//--------------------- .nv.shared._ZN5sgemm8sgemm_V3EPfS0_S0_iii --------------------------
	.section	.nv.shared._ZN5sgemm8sgemm_V3EPfS0_S0_iii,"aw",@nobits
	.sectionflags	@""
	.align	4
.nv.shared._ZN5sgemm8sgemm_V3EPfS0_S0_iii:
	.zero		17408


//--------------------- .nv.shared.reserved.0     --------------------------
	.section	.nv.shared.reserved.0,"aw",@nobits
	.weak		__nv_reservedSMEM_offset_0_alias
	.size		__nv_reservedSMEM_offset_0_alias, 0, 64
	.other		__nv_reservedSMEM_offset_0_alias,@"STO_CUDA_RESERVED_SHARED STV_DEFAULT"
__nv_reservedSMEM_offset_0_alias:
	.zero		0
	.zero		64


//--------------------- .nv.shared._ZN5sgemm8sgemm_V2EPfS0_S0_iii --------------------------
	.section	.nv.shared._ZN5sgemm8sgemm_V2EPfS0_S0_iii,"aw",@nobits
	.sectionflags	@""
	.align	4
.nv.shared._ZN5sgemm8sgemm_V2EPfS0_S0_iii:
	.zero		9216


//--------------------- .nv.shared._ZN5sgemm8sgemm_V1EPfS0_S0_iii --------------------------
	.section	.nv.shared._ZN5sgemm8sgemm_V1EPfS0_S0_iii,"aw",@nobits
	.sectionflags	@""
	.align	4
.nv.shared._ZN5sgemm8sgemm_V1EPfS0_S0_iii:
	.zero		9216


//--------------------- .nv.constant0._ZN5sgemm8sgemm_V3EPfS0_S0_iii --------------------------
	.section	.nv.constant0._ZN5sgemm8sgemm_V3EPfS0_S0_iii,"a",@progbits
	.sectionflags	@""
	.align	4
.nv.constant0._ZN5sgemm8sgemm_V3EPfS0_S0_iii:
	.zero		932


//--------------------- .nv.constant0._ZN5sgemm8sgemm_V2EPfS0_S0_iii --------------------------
	.section	.nv.constant0._ZN5sgemm8sgemm_V2EPfS0_S0_iii,"a",@progbits
	.sectionflags	@""
	.align	4
.nv.constant0._ZN5sgemm8sgemm_V2EPfS0_S0_iii:
	.zero		932


//--------------------- .nv.constant0._ZN5sgemm8sgemm_V1EPfS0_S0_iii --------------------------
	.section	.nv.constant0._ZN5sgemm8sgemm_V1EPfS0_S0_iii,"a",@progbits
	.sectionflags	@""
	.align	4
.nv.constant0._ZN5sgemm8sgemm_V1EPfS0_S0_iii:
	.zero		932


//--------------------- .nv.constant0._ZN5sgemm10naiveSgemmEPfS0_S0_iii --------------------------
	.section	.nv.constant0._ZN5sgemm10naiveSgemmEPfS0_S0_iii,"a",@progbits
	.sectionflags	@""
	.align	4
.nv.constant0._ZN5sgemm10naiveSgemmEPfS0_S0_iii:
	.zero		932


//--------------------- SYMBOLS --------------------------

	.type		.nv.reservedSmem.offset0,@object
	.size		.nv.reservedSmem.offset0,0x4
	.type		.nv.reservedSmem.cap,@object
	.size		.nv.reservedSmem.cap,0x4
